	.target	sm_90a

	.elftype	@"ET_EXEC"


//--------------------- .note.nv.tkinfo           --------------------------
	.section	.note.nv.tkinfo,"",@"SHT_NOTE"
	.sectionflags	@"SHF_NOTE_NV_TKINFO"
	.tkinfo
        /*0018*/ 	.word	0x00000002
        /*0030*/ 	.string	""
        /*0030*/ 	.string	"ptxas"
        /*0030*/ 	.string	"Cuda compilation tools, release 13.0, V13.0.88"
        /*0030*/ 	.string	"Build cuda_13.0.r13.0/compiler.36424714_0"
        /*0030*/ 	.string	"-arch sm_90a -m 64 "



//--------------------- .note.nv.cuinfo           --------------------------
	.section	.note.nv.cuinfo,"",@"SHT_NOTE"
	.sectionflags	@"SHF_NOTE_NV_CUINFO"
        /*0018*/ 	.short	0x0002
        /*001a*/ 	.short	0x005a
        /*001c*/ 	.short	0x0082
	.zero		2


//--------------------- .nv.info                  --------------------------
	.section	.nv.info,"",@"SHT_CUDA_INFO"
	.align	4


	//----- nvinfo : EIATTR_REGCOUNT
	.align		4
        /*0000*/ 	.byte	0x04, 0x2f
        /*0002*/ 	.short	(.L_12 - .L_11)
	.align		4
.L_11:
        /*0004*/ 	.word	index@(_ZN7cutlass13device_kernelINS_4gemm6kernel13GemmUniversalIN4cute5tupleIJiiiiEEENS1_10collective13CollectiveMmaINS1_37MainloopSm90TmaGmmaWarpSpecializedFP8ILi3ENS5_IJNS4_1CILi1EEESB_SB_EEENS1_35KernelTmaWarpSpecializedCooperativeEEENS5_IJNSA_ILi128EEENSA_ILi256EEESF_EEENS_12float_e5m2_tENS5_IJlSB_lEEESI_SJ_NS4_8TiledMMAINS4_8MMA_AtomIJNS4_4SM904GMMA31MMA_64x256x32_F32E5M2E5M2_SS_TNILNSN_7ScaleInE1ELSP_1EEEEEENS4_6LayoutINS5_IJNSA_ILi2EEESB_SB_EEENS5_IJSB_NSA_ILi0EEESV_EEEEENS5_IJNS4_10UnderscoreESY_SY_EEEEENS4_13SM90_TMA_LOADENS4_14ComposedLayoutINS4_7SwizzleILi3ELi4ELi3EEENS4_18smem_ptr_flag_bitsILi8EEENSS_INS5_IJNSA_ILi8EEESF_EEENS5_IJSF_SB_EEEEEEEvNS4_8identityES11_S1B_vS1C_EENS_8epilogue10collective6detail29Sm90TmaWarpSpecializedAdapterINS1F_15DefaultEpilogueISI_SJ_SJ_NS1E_6thread17LinearCombinationISI_Li1EffLNS1J_9ScaleType4KindE0ELNS_15FloatRoundStyleE2ESI_EENS1_15EpilogueDefaultEEEEEvvEEEEvNT_6ParamsE)
        /*0008*/ 	.word	0x000000a8


	//----- nvinfo : EIATTR_FRAME_SIZE
	.align		4
.L_12:
        /*000c*/ 	.byte	0x04, 0x11
        /*000e*/ 	.short	(.L_14 - .L_13)
	.align		4
.L_13:
        /*0010*/ 	.word	index@(_ZN7cutlass13device_kernelINS_4gemm6kernel13GemmUniversalIN4cute5tupleIJiiiiEEENS1_10collective13CollectiveMmaINS1_37MainloopSm90TmaGmmaWarpSpecializedFP8ILi3ENS5_IJNS4_1CILi1EEESB_SB_EEENS1_35KernelTmaWarpSpecializedCooperativeEEENS5_IJNSA_ILi128EEENSA_ILi256EEESF_EEENS_12float_e5m2_tENS5_IJlSB_lEEESI_SJ_NS4_8TiledMMAINS4_8MMA_AtomIJNS4_4SM904GMMA31MMA_64x256x32_F32E5M2E5M2_SS_TNILNSN_7ScaleInE1ELSP_1EEEEEENS4_6LayoutINS5_IJNSA_ILi2EEESB_SB_EEENS5_IJSB_NSA_ILi0EEESV_EEEEENS5_IJNS4_10UnderscoreESY_SY_EEEEENS4_13SM90_TMA_LOADENS4_14ComposedLayoutINS4_7SwizzleILi3ELi4ELi3EEENS4_18smem_ptr_flag_bitsILi8EEENSS_INS5_IJNSA_ILi8EEESF_EEENS5_IJSF_SB_EEEEEEEvNS4_8identityES11_S1B_vS1C_EENS_8epilogue10collective6detail29Sm90TmaWarpSpecializedAdapterINS1F_15DefaultEpilogueISI_SJ_SJ_NS1E_6thread17LinearCombinationISI_Li1EffLNS1J_9ScaleType4KindE0ELNS_15FloatRoundStyleE2ESI_EENS1_15EpilogueDefaultEEEEEvvEEEEvNT_6ParamsE)
        /*0014*/ 	.word	0x000000f0


	//----- nvinfo : EIATTR_MIN_STACK_SIZE
	.align		4
.L_14:
        /*0018*/ 	.byte	0x04, 0x12
        /*001a*/ 	.short	(.L_16 - .L_15)
	.align		4
.L_15:
        /*001c*/ 	.word	index@(_ZN7cutlass13device_kernelINS_4gemm6kernel13GemmUniversalIN4cute5tupleIJiiiiEEENS1_10collective13CollectiveMmaINS1_37MainloopSm90TmaGmmaWarpSpecializedFP8ILi3ENS5_IJNS4_1CILi1EEESB_SB_EEENS1_35KernelTmaWarpSpecializedCooperativeEEENS5_IJNSA_ILi128EEENSA_ILi256EEESF_EEENS_12float_e5m2_tENS5_IJlSB_lEEESI_SJ_NS4_8TiledMMAINS4_8MMA_AtomIJNS4_4SM904GMMA31MMA_64x256x32_F32E5M2E5M2_SS_TNILNSN_7ScaleInE1ELSP_1EEEEEENS4_6LayoutINS5_IJNSA_ILi2EEESB_SB_EEENS5_IJSB_NSA_ILi0EEESV_EEEEENS5_IJNS4_10UnderscoreESY_SY_EEEEENS4_13SM90_TMA_LOADENS4_14ComposedLayoutINS4_7SwizzleILi3ELi4ELi3EEENS4_18smem_ptr_flag_bitsILi8EEENSS_INS5_IJNSA_ILi8EEESF_EEENS5_IJSF_SB_EEEEEEEvNS4_8identityES11_S1B_vS1C_EENS_8epilogue10collective6detail29Sm90TmaWarpSpecializedAdapterINS1F_15DefaultEpilogueISI_SJ_SJ_NS1E_6thread17LinearCombinationISI_Li1EffLNS1J_9ScaleType4KindE0ELNS_15FloatRoundStyleE2ESI_EENS1_15EpilogueDefaultEEEEEvvEEEEvNT_6ParamsE)
        /*0020*/ 	.word	0x000000f0
.L_16:


//--------------------- .nv.compat                --------------------------
	.section	.nv.compat,"",@"SHT_CUDA_COMPAT_INFO"
	.align	4
        /*0000*/ 	.byte	0x02, 0x09, 0x01, 0x00, 0x02, 0x02, 0x04, 0x00, 0x02, 0x05, 0x05, 0x00, 0x03, 0x07, 0x01, 0x01
        /*0010*/ 	.byte	0x02, 0x03, 0x01, 0x00, 0x02, 0x06, 0x01, 0x00, 0x04, 0x0b, 0x08, 0x00, 0x00, 0x00, 0x00, 0x00
        /*0020*/ 	.byte	0x00, 0x00, 0x00, 0x00


//--------------------- .nv.info._ZN7cutlass13device_kernelINS_4gemm6kernel13GemmUniversalIN4cute5tupleIJiiiiEEENS1_10collective13CollectiveMmaINS1_37MainloopSm90TmaGmmaWarpSpecializedFP8ILi3ENS5_IJNS4_1CILi1EEESB_SB_EEENS1_35KernelTmaWarpSpecializedCooperativeEEENS5_IJNSA_ILi128EEENSA_ILi256EEESF_EEENS_12float_e5m2_tENS5_IJlSB_lEEESI_SJ_NS4_8TiledMMAINS4_8MMA_AtomIJNS4_4SM904GMMA31MMA_64x256x32_F32E5M2E5M2_SS_TNILNSN_7ScaleInE1ELSP_1EEEEEENS4_6LayoutINS5_IJNSA_ILi2EEESB_SB_EEENS5_IJSB_NSA_ILi0EEESV_EEEEENS5_IJNS4_10UnderscoreESY_SY_EEEEENS4_13SM90_TMA_LOADENS4_14ComposedLayoutINS4_7SwizzleILi3ELi4ELi3EEENS4_18smem_ptr_flag_bitsILi8EEENSS_INS5_IJNSA_ILi8EEESF_EEENS5_IJSF_SB_EEEEEEEvNS4_8identityES11_S1B_vS1C_EENS_8epilogue10collective6detail29Sm90TmaWarpSpecializedAdapterINS1F_15DefaultEpilogueISI_SJ_SJ_NS1E_6thread17LinearCombinationISI_Li1EffLNS1J_9ScaleType4KindE0ELNS_15FloatRoundStyleE2ESI_EENS1_15EpilogueDefaultEEEEEvvEEEEvNT_6ParamsE --------------------------
	.section	.nv.info._ZN7cutlass13device_kernelINS_4gemm6kernel13GemmUniversalIN4cute5tupleIJiiiiEEENS1_10collective13CollectiveMmaINS1_37MainloopSm90TmaGmmaWarpSpecializedFP8ILi3ENS5_IJNS4_1CILi1EEESB_SB_EEENS1_35KernelTmaWarpSpecializedCooperativeEEENS5_IJNSA_ILi128EEENSA_ILi256EEESF_EEENS_12float_e5m2_tENS5_IJlSB_lEEESI_SJ_NS4_8TiledMMAINS4_8MMA_AtomIJNS4_4SM904GMMA31MMA_64x256x32_F32E5M2E5M2_SS_TNILNSN_7ScaleInE1ELSP_1EEEEEENS4_6LayoutINS5_IJNSA_ILi2EEESB_SB_EEENS5_IJSB_NSA_ILi0EEESV_EEEEENS5_IJNS4_10UnderscoreESY_SY_EEEEENS4_13SM90_TMA_LOADENS4_14ComposedLayoutINS4_7SwizzleILi3ELi4ELi3EEENS4_18smem_ptr_flag_bitsILi8EEENSS_INS5_IJNSA_ILi8EEESF_EEENS5_IJSF_SB_EEEEEEEvNS4_8identityES11_S1B_vS1C_EENS_8epilogue10collective6detail29Sm90TmaWarpSpecializedAdapterINS1F_15DefaultEpilogueISI_SJ_SJ_NS1E_6thread17LinearCombinationISI_Li1EffLNS1J_9ScaleType4KindE0ELNS_15FloatRoundStyleE2ESI_EENS1_15EpilogueDefaultEEEEEvvEEEEvNT_6ParamsE,"",@"SHT_CUDA_INFO"
	.sectionflags	@""
	.align	4


	//----- nvinfo : EIATTR_CUDA_API_VERSION
	.align		4
        /*0000*/ 	.byte	0x04, 0x37
        /*0002*/ 	.short	(.L_18 - .L_17)
.L_17:
        /*0004*/ 	.word	0x00000082


	//----- nvinfo : EIATTR_KPARAM_INFO
	.align		4
.L_18:
        /*0008*/ 	.byte	0x04, 0x17
        /*000a*/ 	.short	(.L_20 - .L_19)
.L_19:
        /*000c*/ 	.word	0x00000000
        /*0010*/ 	.short	0x0000
        /*0012*/ 	.short	0x0070
        /*0014*/ 	.byte	0x00, 0xf0, 0x01, 0x10


	//----- nvinfo : EIATTR_SPARSE_MMA_MASK
	.align		4
.L_20:
        /*0018*/ 	.byte	0x03, 0x50
        /*001a*/ 	.short	0x0000


	//----- nvinfo : EIATTR_MAXREG_COUNT
	.align		4
        /*001c*/ 	.byte	0x03, 0x1b
        /*001e*/ 	.short	0x00a8


	//----- nvinfo : EIATTR_NUM_BARRIERS
	.align		4
        /*0020*/ 	.byte	0x02, 0x4c
        /*0022*/ 	.byte	0x01
	.zero		1


	//----- nvinfo : EIATTR_ANNOTATIONS
	.align		4
        /*0024*/ 	.byte	0x04, 0x55
        /*0026*/ 	.short	(.L_22 - .L_21)


	//   ....[0]....
.L_21:
        /*0028*/ 	.word	0x00000001
        /*002c*/ 	.byte	0x70, 0x05, 0x00, 0x00, 0x01, 0x00, 0x00, 0x00, 0x90, 0x05, 0x00, 0x00, 0x01, 0x00, 0x00, 0x00
        /* <DEDUP_REMOVED lines=185> */
        /*0bcc*/ 	.byte	0x50, 0x00, 0x01, 0x00


	//----- nvinfo : EIATTR_MERCURY_ISA_VERSION
	.align		4
.L_22:
        /*0bd0*/ 	.byte	0x03, 0x5f
        /*0bd2*/ 	.short	0x0101


	//----- nvinfo : EIATTR_INT_WARP_WIDE_INSTR_OFFSETS
	.align		4
        /*0bd4*/ 	.byte	0x04, 0x31
        /*0bd6*/ 	.short	(.L_24 - .L_23)


	//   ....[0]....
.L_23:
        /*0bd8*/ 	.word	0x00000440


	//   ....[1]....
        /*0bdc*/ 	.word	0x00000450


	//   ....[2]....
        /*0be0*/ 	.word	0x00000580


	//----- nvinfo : EIATTR_COOP_GROUP_MASK_REGIDS
	.align		4
.L_24:
        /*0be4*/ 	.byte	0x04, 0x29
        /*0be6*/ 	.short	(.L_26 - .L_25)


	//   ....[0]....
.L_25:
        /*0be8*/ 	.word	0xffffffff


	//   ....[1]....
        /*0bec*/ 	.word	0xffffffff


	//   ....[2]....
        /*0bf0*/ 	.word	0xffffffff


	//   ....[3]....
        /*0bf4*/ 	.word	0xffffffff


	//   ....[4]....
        /*0bf8*/ 	.word	0xffffffff


	//----- nvinfo : EIATTR_COOP_GROUP_INSTR_OFFSETS
	.align		4
.L_26:
        /*0bfc*/ 	.byte	0x04, 0x28
        /*0bfe*/ 	.short	(.L_28 - .L_27)


	//   ....[0]....
.L_27:
        /*0c00*/ 	.word	0x00000070


	//   ....[1]....
        /*0c04*/ 	.word	0x00000080


	//   ....[2]....
        /*0c08*/ 	.word	0x000001a0


	//   ....[3]....
        /*0c0c*/ 	.word	0x00000390


	//   ....[4]....
        /*0c10*/ 	.word	0x000012d0


	//----- nvinfo : EIATTR_REG_RECONFIG
	.align		4
.L_28:
        /*0c14*/ 	.byte	0x01, 0x54
	.zero		2


	//----- nvinfo : EIATTR_MBARRIER_INSTR_OFFSETS
	.align		4
        /*0c18*/ 	.byte	0x04, 0x39
        /*0c1a*/ 	.short	(.L_30 - .L_29)


	//   ....[0]....
.L_29:
        /*0c1c*/ 	.word	0x00000320
        /*0c20*/ 	.word	0x000000ff
        /*0c24*/ 	.word	0x00000000
        /*0c28*/ 	.short	0x0100
        /*0c2a*/ 	.byte	0x09
	.zero		1


	//   ....[1]....
        /*0c2c*/ 	.word	0x00000330
        /*0c30*/ 	.word	0x000000ff
        /*0c34*/ 	.word	0x00000018
        /*0c38*/ 	.short	0x0100
        /*0c3a*/ 	.byte	0x09
	.zero		1


	//   ....[2]....
        /*0c3c*/ 	.word	0x00000340
        /*0c40*/ 	.word	0x000000ff
        /*0c44*/ 	.word	0x00000008
        /*0c48*/ 	.short	0x0100
        /*0c4a*/ 	.byte	0x09
	.zero		1


	//   ....[3]....
        /*0c4c*/ 	.word	0x00000350
        /*0c50*/ 	.word	0x000000ff
        /*0c54*/ 	.word	0x00000020
        /*0c58*/ 	.short	0x0100
        /*0c5a*/ 	.byte	0x09
	.zero		1


	//   ....[4]....
        /*0c5c*/ 	.word	0x00000360
        /*0c60*/ 	.word	0x000000ff
        /*0c64*/ 	.word	0x00000010
        /*0c68*/ 	.short	0x0100
        /*0c6a*/ 	.byte	0x09
	.zero		1


	//   ....[5]....
        /*0c6c*/ 	.word	0x00000370
        /*0c70*/ 	.word	0x000000ff
        /*0c74*/ 	.word	0x00000028
        /*0c78*/ 	.short	0x0100
        /*0c7a*/ 	.byte	0x09
	.zero		1


	//   ....[6]....
        /*0c7c*/ 	.word	0x000005b0
        /*0c80*/ 	.word	0x000000ff
        /*0c84*/ 	.word	0x00000040
        /*0c88*/ 	.short	0x0100
        /*0c8a*/ 	.byte	0x06
	.zero		1


	//   ....[7]....
        /*0c8c*/ 	.word	0x000005c0
        /*0c90*/ 	.word	0x000000ff
        /*0c94*/ 	.word	0x00000048
        /*0c98*/ 	.short	0x0100
        /*0c9a*/ 	.byte	0x06
	.zero		1


	//   ....[8]....
        /*0c9c*/ 	.word	0x00001ad0
        /*0ca0*/ 	.word	0x000000ff
        /*0ca4*/ 	.word	0x00000000
        /*0ca8*/ 	.short	0x010a
        /*0caa*/ 	.byte	0x06
	.zero		1


	//   ....[9]....
        /*0cac*/ 	.word	0x00001b10
        /*0cb0*/ 	.word	0x000000ff
        /*0cb4*/ 	.word	0x00000000
        /*0cb8*/ 	.short	0x010a
        /*0cba*/ 	.byte	0x06
	.zero		1


	//   ....[10]....
        /*0cbc*/ 	.word	0x00002dd0
        /*0cc0*/ 	.word	0x000000ff
        /*0cc4*/ 	.word	0x00000000
        /*0cc8*/ 	.short	0x010a
        /*0cca*/ 	.byte	0x09
	.zero		1


	//   ....[11]....
        /*0ccc*/ 	.word	0x00002e10
        /*0cd0*/ 	.word	0x000000ff
        /*0cd4*/ 	.word	0x00000000
        /*0cd8*/ 	.short	0x010a
        /*0cda*/ 	.byte	0x09
	.zero		1


	//   ....[12]....
        /*0cdc*/ 	.word	0x00003ee0
        /*0ce0*/ 	.word	0x000000ff
        /*0ce4*/ 	.word	0x00000000
        /*0ce8*/ 	.short	0x0101
        /*0cea*/ 	.byte	0x08
	.zero		1


	//   ....[13]....
        /*0cec*/ 	.word	0x00005070
        /*0cf0*/ 	.word	0x000000ff
        /*0cf4*/ 	.word	0x00000000
        /*0cf8*/ 	.short	0x0101
        /*0cfa*/ 	.byte	0x08
	.zero		1


	//   ....[14]....
        /*0cfc*/ 	.word	0x0000f300
        /*0d00*/ 	.word	0x0000000d
        /*0d04*/ 	.word	0x00000018
        /*0d08*/ 	.short	0x010a
        /*0d0a*/ 	.byte	0x3f
	.zero		1


	//   ....[15]....
        /*0d0c*/ 	.word	0x0000f6c0
        /*0d10*/ 	.word	0x00000004
        /*0d14*/ 	.word	0x00000048
        /*0d18*/ 	.short	0x0101
        /*0d1a*/ 	.byte	0x3f
	.zero		1


	//   ....[16]....
        /*0d1c*/ 	.word	0x0000fe30
        /*0d20*/ 	.word	0x00000007
        /*0d24*/ 	.word	0x00000000
        /*0d28*/ 	.short	0x010a
        /*0d2a*/ 	.byte	0x3f
	.zero		1


	//   ....[17]....
        /*0d2c*/ 	.word	0x0000feb0
        /*0d30*/ 	.word	0x00000009
        /*0d34*/ 	.word	0x00000000
        /*0d38*/ 	.short	0x010a
        /*0d3a*/ 	.byte	0x3f
	.zero		1


	//   ....[18]....
        /*0d3c*/ 	.word	0x0000ff40
        /*0d40*/ 	.word	0x00000003
        /*0d44*/ 	.word	0x00000000
        /*0d48*/ 	.short	0x010a
        /*0d4a*/ 	.byte	0x3f
	.zero		1


	//   ....[19]....
        /*0d4c*/ 	.word	0x0000ffb0
        /*0d50*/ 	.word	0x00000003
        /*0d54*/ 	.word	0x00000000
        /*0d58*/ 	.short	0x010a
        /*0d5a*/ 	.byte	0x3f
	.zero		1


	//   ....[20]....
        /*0d5c*/ 	.word	0x00010020
        /*0d60*/ 	.word	0x00000000
        /*0d64*/ 	.word	0x00000000
        /*0d68*/ 	.short	0x010a
        /*0d6a*/ 	.byte	0x3f
	.zero		1


	//   ....[21]....
        /*0d6c*/ 	.word	0x00010100
        /*0d70*/ 	.word	0x0000000d
        /*0d74*/ 	.word	0x00000018
        /*0d78*/ 	.short	0x010a
        /*0d7a*/ 	.byte	0x3f
	.zero		1


	//   ....[22]....
        /*0d7c*/ 	.word	0x000101e0
        /*0d80*/ 	.word	0x00000007
        /*0d84*/ 	.word	0x00000000
        /*0d88*/ 	.short	0x010a
        /*0d8a*/ 	.byte	0x3f
	.zero		1


	//   ....[23]....
        /*0d8c*/ 	.word	0x00010230
        /*0d90*/ 	.word	0x00000009
        /*0d94*/ 	.word	0x00000000
        /*0d98*/ 	.short	0x010a
        /*0d9a*/ 	.byte	0x3f
	.zero		1


	//----- nvinfo : EIATTR_NUM_MBARRIERS
	.align		4
.L_30:
        /*0d9c*/ 	.byte	0x03, 0x38
        /*0d9e*/ 	.short	0x0008


	//----- nvinfo : EIATTR_EXIT_INSTR_OFFSETS
	.align		4
        /*0da0*/ 	.byte	0x04, 0x1c
        /*0da2*/ 	.short	(.L_32 - .L_31)


	//   ....[0]....
.L_31:
        /*0da4*/ 	.word	0x00000620


	//   ....[1]....
        /*0da8*/ 	.word	0x00000f70


	//   ....[2]....
        /*0dac*/ 	.word	0x0000e940


	//   ....[3]....
        /*0db0*/ 	.word	0x0000ef90


	//   ....[4]....
        /*0db4*/ 	.word	0x0000ff90


	//----- nvinfo : EIATTR_MAX_THREADS
	.align		4
.L_32:
        /*0db8*/ 	.byte	0x04, 0x05
        /*0dba*/ 	.short	(.L_34 - .L_33)
.L_33:
        /*0dbc*/ 	.word	0x00000180
        /*0dc0*/ 	.word	0x00000001
        /*0dc4*/ 	.word	0x00000001


	//----- nvinfo : EIATTR_CRS_STACK_SIZE
	.align		4
.L_34:
        /*0dc8*/ 	.byte	0x04, 0x1e
        /*0dca*/ 	.short	(.L_36 - .L_35)
.L_35:
        /*0dcc*/ 	.word	0x00000000


	//----- nvinfo : EIATTR_CBANK_PARAM_SIZE
	.align		4
.L_36:
        /*0dd0*/ 	.byte	0x03, 0x19
        /*0dd2*/ 	.short	0x0470


	//----- nvinfo : EIATTR_PARAM_CBANK
	.align		4
        /*0dd4*/ 	.byte	0x04, 0x0a
        /*0dd6*/ 	.short	(.L_38 - .L_37)
	.align		4
.L_37:
        /*0dd8*/ 	.word	index@(.nv.constant0._ZN7cutlass13device_kernelINS_4gemm6kernel13GemmUniversalIN4cute5tupleIJiiiiEEENS1_10collective13CollectiveMmaINS1_37MainloopSm90TmaGmmaWarpSpecializedFP8ILi3ENS5_IJNS4_1CILi1EEESB_SB_EEENS1_35KernelTmaWarpSpecializedCooperativeEEENS5_IJNSA_ILi128EEENSA_ILi256EEESF_EEENS_12float_e5m2_tENS5_IJlSB_lEEESI_SJ_NS4_8TiledMMAINS4_8MMA_AtomIJNS4_4SM904GMMA31MMA_64x256x32_F32E5M2E5M2_SS_TNILNSN_7ScaleInE1ELSP_1EEEEEENS4_6LayoutINS5_IJNSA_ILi2EEESB_SB_EEENS5_IJSB_NSA_ILi0EEESV_EEEEENS5_IJNS4_10UnderscoreESY_SY_EEEEENS4_13SM90_TMA_LOADENS4_14ComposedLayoutINS4_7SwizzleILi3ELi4ELi3EEENS4_18smem_ptr_flag_bitsILi8EEENSS_INS5_IJNSA_ILi8EEESF_EEENS5_IJSF_SB_EEEEEEEvNS4_8identityES11_S1B_vS1C_EENS_8epilogue10collective6detail29Sm90TmaWarpSpecializedAdapterINS1F_15DefaultEpilogueISI_SJ_SJ_NS1E_6thread17LinearCombinationISI_Li1EffLNS1J_9ScaleType4KindE0ELNS_15FloatRoundStyleE2ESI_EENS1_15EpilogueDefaultEEEEEvvEEEEvNT_6ParamsE)
        /*0ddc*/ 	.short	0x0210
        /*0dde*/ 	.short	0x0470


	//----- nvinfo : EIATTR_SW_WAR
	.align		4
.L_38:
        /*0de0*/ 	.byte	0x04, 0x36
        /*0de2*/ 	.short	(.L_40 - .L_39)
.L_39:
        /*0de4*/ 	.word	0x00000008
.L_40:


//--------------------- .nv.callgraph             --------------------------
	.section	.nv.callgraph,"",@"SHT_CUDA_CALLGRAPH"
	.align	4
	.sectionentsize	8
	.align		4
        /*0000*/ 	.word	0x00000000
	.align		4
        /*0004*/ 	.word	0xffffffff
	.align		4
        /*0008*/ 	.word	0x00000000
	.align		4
        /*000c*/ 	.word	0xfffffffe
	.align		4
        /*0010*/ 	.word	0x00000000
	.align		4
        /*0014*/ 	.word	0xfffffffd
	.align		4
        /*0018*/ 	.word	0x00000000
	.align		4
        /*001c*/ 	.word	0xfffffffc


//--------------------- .nv.constant4             --------------------------
	.section	.nv.constant4,"a",@progbits
	.align	8
	.align		8
.nv.constant4:
        /*0000*/ 	.dword	_ZN39_INTERNAL_dedfbbb2_4_k_cu_d953d804_43884cuda3std3__45__cpo5beginE
	.align		8
        /*0008*/ 	.dword	_ZN39_INTERNAL_dedfbbb2_4_k_cu_d953d804_43884cuda3std3__45__cpo3endE
	.align		8
        /*0010*/ 	.dword	_ZN39_INTERNAL_dedfbbb2_4_k_cu_d953d804_43884cuda3std3__45__cpo6cbeginE
	.align		8
        /*0018*/ 	.dword	_ZN39_INTERNAL_dedfbbb2_4_k_cu_d953d804_43884cuda3std3__45__cpo4cendE
	.align		8
        /*0020*/ 	.dword	_ZN39_INTERNAL_dedfbbb2_4_k_cu_d953d804_43884cuda3std3__441_GLOBAL__N__dedfbbb2_4_k_cu_d953d804_43886ignoreE
	.align		8
        /*0028*/ 	.dword	_ZN39_INTERNAL_dedfbbb2_4_k_cu_d953d804_43884cuda3std3__419piecewise_constructE
	.align		8
        /*0030*/ 	.dword	_ZN39_INTERNAL_dedfbbb2_4_k_cu_d953d804_43884cuda3std3__48in_placeE
	.align		8
        /*0038*/ 	.dword	_ZN39_INTERNAL_dedfbbb2_4_k_cu_d953d804_43884cuda3std6ranges3__45__cpo4swapE
	.align		8
        /*0040*/ 	.dword	_ZN39_INTERNAL_dedfbbb2_4_k_cu_d953d804_43884cuda3std6ranges3__45__cpo9iter_moveE
	.align		8
        /*0048*/ 	.dword	_ZN39_INTERNAL_dedfbbb2_4_k_cu_d953d804_43884cute7productE
	.align		8
        /*0050*/ 	.dword	_ZN39_INTERNAL_dedfbbb2_4_k_cu_d953d804_43884cute1_E


//--------------------- .text._ZN7cutlass13device_kernelINS_4gemm6kernel13GemmUniversalIN4cute5tupleIJiiiiEEENS1_10collective13CollectiveMmaINS1_37MainloopSm90TmaGmmaWarpSpecializedFP8ILi3ENS5_IJNS4_1CILi1EEESB_SB_EEENS1_35KernelTmaWarpSpecializedCooperativeEEENS5_IJNSA_ILi128EEENSA_ILi256EEESF_EEENS_12float_e5m2_tENS5_IJlSB_lEEESI_SJ_NS4_8TiledMMAINS4_8MMA_AtomIJNS4_4SM904GMMA31MMA_64x256x32_F32E5M2E5M2_SS_TNILNSN_7ScaleInE1ELSP_1EEEEEENS4_6LayoutINS5_IJNSA_ILi2EEESB_SB_EEENS5_IJSB_NSA_ILi0EEESV_EEEEENS5_IJNS4_10UnderscoreESY_SY_EEEEENS4_13SM90_TMA_LOADENS4_14ComposedLayoutINS4_7SwizzleILi3ELi4ELi3EEENS4_18smem_ptr_flag_bitsILi8EEENSS_INS5_IJNSA_ILi8EEESF_EEENS5_IJSF_SB_EEEEEEEvNS4_8identityES11_S1B_vS1C_EENS_8epilogue10collective6detail29Sm90TmaWarpSpecializedAdapterINS1F_15DefaultEpilogueISI_SJ_SJ_NS1E_6thread17LinearCombinationISI_Li1EffLNS1J_9ScaleType4KindE0ELNS_15FloatRoundStyleE2ESI_EENS1_15EpilogueDefaultEEEEEvvEEEEvNT_6ParamsE --------------------------
	.section	.text._ZN7cutlass13device_kernelINS_4gemm6kernel13GemmUniversalIN4cute5tupleIJiiiiEEENS1_10collective13CollectiveMmaINS1_37MainloopSm90TmaGmmaWarpSpecializedFP8ILi3ENS5_IJNS4_1CILi1EEESB_SB_EEENS1_35KernelTmaWarpSpecializedCooperativeEEENS5_IJNSA_ILi128EEENSA_ILi256EEESF_EEENS_12float_e5m2_tENS5_IJlSB_lEEESI_SJ_NS4_8TiledMMAINS4_8MMA_AtomIJNS4_4SM904GMMA31MMA_64x256x32_F32E5M2E5M2_SS_TNILNSN_7ScaleInE1ELSP_1EEEEEENS4_6LayoutINS5_IJNSA_ILi2EEESB_SB_EEENS5_IJSB_NSA_ILi0EEESV_EEEEENS5_IJNS4_10UnderscoreESY_SY_EEEEENS4_13SM90_TMA_LOADENS4_14ComposedLayoutINS4_7SwizzleILi3ELi4ELi3EEENS4_18smem_ptr_flag_bitsILi8EEENSS_INS5_IJNSA_ILi8EEESF_EEENS5_IJSF_SB_EEEEEEEvNS4_8identityES11_S1B_vS1C_EENS_8epilogue10collective6detail29Sm90TmaWarpSpecializedAdapterINS1F_15DefaultEpilogueISI_SJ_SJ_NS1E_6thread17LinearCombinationISI_Li1EffLNS1J_9ScaleType4KindE0ELNS_15FloatRoundStyleE2ESI_EENS1_15EpilogueDefaultEEEEEvvEEEEvNT_6ParamsE,"ax",@progbits
	.align	128
.text._ZN7cutlass13device_kernelINS_4gemm6kernel13GemmUniversalIN4cute5tupleIJiiiiEEENS1_10collective13CollectiveMmaINS1_37MainloopSm90TmaGmmaWarpSpecializedFP8ILi3ENS5_IJNS4_1CILi1EEESB_SB_EEENS1_35KernelTmaWarpSpecializedCooperativeEEENS5_IJNSA_ILi128EEENSA_ILi256EEESF_EEENS_12float_e5m2_tENS5_IJlSB_lEEESI_SJ_NS4_8TiledMMAINS4_8MMA_AtomIJNS4_4SM904GMMA31MMA_64x256x32_F32E5M2E5M2_SS_TNILNSN_7ScaleInE1ELSP_1EEEEEENS4_6LayoutINS5_IJNSA_ILi2EEESB_SB_EEENS5_IJSB_NSA_ILi0EEESV_EEEEENS5_IJNS4_10UnderscoreESY_SY_EEEEENS4_13SM90_TMA_LOADENS4_14ComposedLayoutINS4_7SwizzleILi3ELi4ELi3EEENS4_18smem_ptr_flag_bitsILi8EEENSS_INS5_IJNSA_ILi8EEESF_EEENS5_IJSF_SB_EEEEEEEvNS4_8identityES11_S1B_vS1C_EENS_8epilogue10collective6detail29Sm90TmaWarpSpecializedAdapterINS1F_15DefaultEpilogueISI_SJ_SJ_NS1E_6thread17LinearCombinationISI_Li1EffLNS1J_9ScaleType4KindE0ELNS_15FloatRoundStyleE2ESI_EENS1_15EpilogueDefaultEEEEEvvEEEEvNT_6ParamsE:
        .type           _ZN7cutlass13device_kernelINS_4gemm6kernel13GemmUniversalIN4cute5tupleIJiiiiEEENS1_10collective13CollectiveMmaINS1_37MainloopSm90TmaGmmaWarpSpecializedFP8ILi3ENS5_IJNS4_1CILi1EEESB_SB_EEENS1_35KernelTmaWarpSpecializedCooperativeEEENS5_IJNSA_ILi128EEENSA_ILi256EEESF_EEENS_12float_e5m2_tENS5_IJlSB_lEEESI_SJ_NS4_8TiledMMAINS4_8MMA_AtomIJNS4_4SM904GMMA31MMA_64x256x32_F32E5M2E5M2_SS_TNILNSN_7ScaleInE1ELSP_1EEEEEENS4_6LayoutINS5_IJNSA_ILi2EEESB_SB_EEENS5_IJSB_NSA_ILi0EEESV_EEEEENS5_IJNS4_10UnderscoreESY_SY_EEEEENS4_13SM90_TMA_LOADENS4_14ComposedLayoutINS4_7SwizzleILi3ELi4ELi3EEENS4_18smem_ptr_flag_bitsILi8EEENSS_INS5_IJNSA_ILi8EEESF_EEENS5_IJSF_SB_EEEEEEEvNS4_8identityES11_S1B_vS1C_EENS_8epilogue10collective6detail29Sm90TmaWarpSpecializedAdapterINS1F_15DefaultEpilogueISI_SJ_SJ_NS1E_6thread17LinearCombinationISI_Li1EffLNS1J_9ScaleType4KindE0ELNS_15FloatRoundStyleE2ESI_EENS1_15EpilogueDefaultEEEEEvvEEEEvNT_6ParamsE,@function
        .size           _ZN7cutlass13device_kernelINS_4gemm6kernel13GemmUniversalIN4cute5tupleIJiiiiEEENS1_10collective13CollectiveMmaINS1_37MainloopSm90TmaGmmaWarpSpecializedFP8ILi3ENS5_IJNS4_1CILi1EEESB_SB_EEENS1_35KernelTmaWarpSpecializedCooperativeEEENS5_IJNSA_ILi128EEENSA_ILi256EEESF_EEENS_12float_e5m2_tENS5_IJlSB_lEEESI_SJ_NS4_8TiledMMAINS4_8MMA_AtomIJNS4_4SM904GMMA31MMA_64x256x32_F32E5M2E5M2_SS_TNILNSN_7ScaleInE1ELSP_1EEEEEENS4_6LayoutINS5_IJNSA_ILi2EEESB_SB_EEENS5_IJSB_NSA_ILi0EEESV_EEEEENS5_IJNS4_10UnderscoreESY_SY_EEEEENS4_13SM90_TMA_LOADENS4_14ComposedLayoutINS4_7SwizzleILi3ELi4ELi3EEENS4_18smem_ptr_flag_bitsILi8EEENSS_INS5_IJNSA_ILi8EEESF_EEENS5_IJSF_SB_EEEEEEEvNS4_8identityES11_S1B_vS1C_EENS_8epilogue10collective6detail29Sm90TmaWarpSpecializedAdapterINS1F_15DefaultEpilogueISI_SJ_SJ_NS1E_6thread17LinearCombinationISI_Li1EffLNS1J_9ScaleType4KindE0ELNS_15FloatRoundStyleE2ESI_EENS1_15EpilogueDefaultEEEEEvvEEEEvNT_6ParamsE,(.L_x_327 - _ZN7cutlass13device_kernelINS_4gemm6kernel13GemmUniversalIN4cute5tupleIJiiiiEEENS1_10collective13CollectiveMmaINS1_37MainloopSm90TmaGmmaWarpSpecializedFP8ILi3ENS5_IJNS4_1CILi1EEESB_SB_EEENS1_35KernelTmaWarpSpecializedCooperativeEEENS5_IJNSA_ILi128EEENSA_ILi256EEESF_EEENS_12float_e5m2_tENS5_IJlSB_lEEESI_SJ_NS4_8TiledMMAINS4_8MMA_AtomIJNS4_4SM904GMMA31MMA_64x256x32_F32E5M2E5M2_SS_TNILNSN_7ScaleInE1ELSP_1EEEEEENS4_6LayoutINS5_IJNSA_ILi2EEESB_SB_EEENS5_IJSB_NSA_ILi0EEESV_EEEEENS5_IJNS4_10UnderscoreESY_SY_EEEEENS4_13SM90_TMA_LOADENS4_14ComposedLayoutINS4_7SwizzleILi3ELi4ELi3EEENS4_18smem_ptr_flag_bitsILi8EEENSS_INS5_IJNSA_ILi8EEESF_EEENS5_IJSF_SB_EEEEEEEvNS4_8identityES11_S1B_vS1C_EENS_8epilogue10collective6detail29Sm90TmaWarpSpecializedAdapterINS1F_15DefaultEpilogueISI_SJ_SJ_NS1E_6thread17LinearCombinationISI_Li1EffLNS1J_9ScaleType4KindE0ELNS_15FloatRoundStyleE2ESI_EENS1_15EpilogueDefaultEEEEEvvEEEEvNT_6ParamsE)
        .other          _ZN7cutlass13device_kernelINS_4gemm6kernel13GemmUniversalIN4cute5tupleIJiiiiEEENS1_10collective13CollectiveMmaINS1_37MainloopSm90TmaGmmaWarpSpecializedFP8ILi3ENS5_IJNS4_1CILi1EEESB_SB_EEENS1_35KernelTmaWarpSpecializedCooperativeEEENS5_IJNSA_ILi128EEENSA_ILi256EEESF_EEENS_12float_e5m2_tENS5_IJlSB_lEEESI_SJ_NS4_8TiledMMAINS4_8MMA_AtomIJNS4_4SM904GMMA31MMA_64x256x32_F32E5M2E5M2_SS_TNILNSN_7ScaleInE1ELSP_1EEEEEENS4_6LayoutINS5_IJNSA_ILi2EEESB_SB_EEENS5_IJSB_NSA_ILi0EEESV_EEEEENS5_IJNS4_10UnderscoreESY_SY_EEEEENS4_13SM90_TMA_LOADENS4_14ComposedLayoutINS4_7SwizzleILi3ELi4ELi3EEENS4_18smem_ptr_flag_bitsILi8EEENSS_INS5_IJNSA_ILi8EEESF_EEENS5_IJSF_SB_EEEEEEEvNS4_8identityES11_S1B_vS1C_EENS_8epilogue10collective6detail29Sm90TmaWarpSpecializedAdapterINS1F_15DefaultEpilogueISI_SJ_SJ_NS1E_6thread17LinearCombinationISI_Li1EffLNS1J_9ScaleType4KindE0ELNS_15FloatRoundStyleE2ESI_EENS1_15EpilogueDefaultEEEEEvvEEEEvNT_6ParamsE,@"STO_CUDA_ENTRY STV_DEFAULT"
_ZN7cutlass13device_kernelINS_4gemm6kernel13GemmUniversalIN4cute5tupleIJiiiiEEENS1_10collective13CollectiveMmaINS1_37MainloopSm90TmaGmmaWarpSpecializedFP8ILi3ENS5_IJNS4_1CILi1EEESB_SB_EEENS1_35KernelTmaWarpSpecializedCooperativeEEENS5_IJNSA_ILi128EEENSA_ILi256EEESF_EEENS_12float_e5m2_tENS5_IJlSB_lEEESI_SJ_NS4_8TiledMMAINS4_8MMA_AtomIJNS4_4SM904GMMA31MMA_64x256x32_F32E5M2E5M2_SS_TNILNSN_7ScaleInE1ELSP_1EEEEEENS4_6LayoutINS5_IJNSA_ILi2EEESB_SB_EEENS5_IJSB_NSA_ILi0EEESV_EEEEENS5_IJNS4_10UnderscoreESY_SY_EEEEENS4_13SM90_TMA_LOADENS4_14ComposedLayoutINS4_7SwizzleILi3ELi4ELi3EEENS4_18smem_ptr_flag_bitsILi8EEENSS_INS5_IJNSA_ILi8EEESF_EEENS5_IJSF_SB_EEEEEEEvNS4_8identityES11_S1B_vS1C_EENS_8epilogue10collective6detail29Sm90TmaWarpSpecializedAdapterINS1F_15DefaultEpilogueISI_SJ_SJ_NS1E_6thread17LinearCombinationISI_Li1EffLNS1J_9ScaleType4KindE0ELNS_15FloatRoundStyleE2ESI_EENS1_15EpilogueDefaultEEEEEvvEEEEvNT_6ParamsE:
[----:B------:R-:W0:Y:S02]  /*0000*/  LDC R1, c[0x0][0x28] ;  /* 0x00000a00ff017b82 */ /* 0x000e240000000800 */
[----:B0-----:R-:W-:Y:S01]  /*0010*/  VIADD R1, R1, 0xffffff10 ;  /* 0xffffff1001017836 */ /* 0x001fe20000000000 */
[----:B------:R-:W0:Y:S01]  /*0020*/  S2R R2, SR_TID.X ;  /* 0x0000000000027919 */ /* 0x000e220000002100 */
[----:B------:R-:W-:Y:S01]  /*0030*/  ELECT P0, URZ, PT ;  /* 0x00000000003f782f */ /* 0x000fe20003800000 */
[----:B------:R-:W-:Y:S01]  /*0040*/  BSSY B0, `(.L_x_0) ;  /* 0x0000015000007945 */ /* 0x000fe20003800000 */
[--C-:B0-----:R-:W-:Y:S02]  /*0050*/  SHF.R.U32.HI R0, RZ, 0x5, R2.reuse ;  /* 0x00000005ff007819 */ /* 0x101fe40000011602 */
[----:B------:R-:W-:-:S03]  /*0060*/  SHF.R.U32.HI R2, RZ, 0x7, R2 ;  /* 0x00000007ff027819 */ /* 0x000fc60000011602 */
[----:B------:R-:W0:Y:S04]  /*0070*/  SHFL.IDX PT, R3, R0, RZ, 0x1f ;  /* 0x00001fff00037589 */ /* 0x000e2800000e0000 */
[----:B------:R-:W1:Y:S01]  /*0080*/  SHFL.IDX PT, R2, R2, RZ, 0x1f ;  /* 0x00001fff02027589 */ /* 0x000e6200000e0000 */
[----:B0-----:R-:W-:Y:S02]  /*0090*/  R2UR UR4, R3 ;  /* 0x00000000030472ca */ /* 0x001fe400000e0000 */
[----:B-1----:R-:W-:-:S11]  /*00a0*/  R2UR UR6, R2 ;  /* 0x00000000020672ca */ /* 0x002fd600000e0000 */
[----:B------:R-:W-:Y:S02]  /*00b0*/  USHF.R.S32.HI UR5, URZ, 0x1f, UR4 ;  /* 0x0000001f3f057899 */ /* 0x000fe40008011404 */
[----:B------:R-:W-:Y:S02]  /*00c0*/  ISETP.NE.OR P0, PT, RZ, UR4, !P0 ;  /* 0x00000004ff007c0c */ /* 0x000fe4000c705670 */
[----:B------:R-:W-:-:S04]  /*00d0*/  ULEA.HI UR5, UR5, UR4, URZ, 0x2 ;  /* 0x0000000405057291 */ /* 0x000fc8000f8f103f */
[----:B------:R-:W-:-:S04]  /*00e0*/  ULOP3.LUT UR5, UR5, 0xfffffffc, URZ, 0xc0, !UPT ;  /* 0xfffffffc05057892 */ /* 0x000fc8000f8ec03f */
[----:B------:R-:W-:-:S03]  /*00f0*/  UIADD3 UR8, UR4, -UR5, URZ ;  /* 0x8000000504087290 */ /* 0x000fc6000fffe03f */
[----:B------:R-:W-:Y:S09]  /*0100*/  @P0 BRA `(.L_x_1) ;  /* 0x0000000000200947 */ /* 0x000ff20003800000 */
[----:B------:R-:W-:Y:S02]  /*0110*/  ULDC.64 UR4, c[0x0][0x198] ;  /* 0x0000660000047ab9 */ /* 0x000fe40000000a00 */
[----:B------:R-:W-:Y:S02]  /*0120*/  UIADD3 UR10, UP0, UR4, 0xf0, URZ ;  /* 0x000000f0040a7890 */ /* 0x000fe4000ff1e03f */
[----:B------:R-:W-:Y:S02]  /*0130*/  UIADD3 UR4, UP1, UR4, 0x1f0, URZ ;  /* 0x000001f004047890 */ /* 0x000fe4000ff3e03f */
[----:B------:R-:W-:Y:S02]  /*0140*/  UIADD3.X UR11, URZ, UR5, URZ, UP0, !UPT ;  /* 0x000000053f0b7290 */ /* 0x000fe400087fe43f */
[----:B------:R-:W-:-:S07]  /*0150*/  UIADD3.X UR5, URZ, UR5, URZ, UP1, !UPT ;  /* 0x000000053f057290 */ /* 0x000fce0008ffe43f */
[----:B------:R0:W-:Y:S02]  /*0160*/  UTMACCTL.PF [UR10] ;  /* 0x000000000a0079b9 */ /* 0x0001e40008040000 */
[----:B------:R0:W-:Y:S02]  /*0170*/  UTMACCTL.PF [UR4] ;  /* 0x00000000040079b9 */ /* 0x0001e40008040000 */
[----:B0-----:R-:W-:Y:S01]  /*0180*/  NOP ;  /* 0x0000000000007918 */ /* 0x001fe20000000000 */
.L_x_1:
[----:B------:R-:W-:Y:S05]  /*0190*/  BSYNC B0 ;  /* 0x0000000000007941 */ /* 0x000fea0003800000 */
.L_x_0:
[----:B------:R-:W0:Y:S01]  /*01a0*/  SHFL.IDX PT, R2, R0, RZ, 0x1f ;  /* 0x00001fff00027589 */ /* 0x000e2200000e0000 */
[----:B------:R-:W-:Y:S01]  /*01b0*/  UISETP.NE.AND UP0, UPT, UR8, 0x3, UPT ;  /* 0x000000030800788c */ /* 0x000fe2000bf05270 */
[----:B------:R-:W-:Y:S01]  /*01c0*/  ISETP.NE.AND P1, PT, RZ, UR6, PT ;  /* 0x00000006ff007c0c */ /* 0x000fe2000bf25270 */
[----:B------:R-:W-:Y:S02]  /*01d0*/  UIADD3 UR10, UR6, -0x1, URZ ;  /* 0xffffffff060a7890 */ /* 0x000fe4000fffe03f */
[----:B------:R-:W-:Y:S02]  /*01e0*/  UISETP.EQ.OR UP0, UPT, UR8, URZ, !UP0 ;  /* 0x0000003f0800728c */ /* 0x000fe4000c702670 */
[----:B------:R-:W-:Y:S02]  /*01f0*/  UISETP.GE.U32.AND UP1, UPT, UR10, 0x2, UPT ;  /* 0x000000020a00788c */ /* 0x000fe4000bf26070 */
[----:B------:R-:W-:-:S04]  /*0200*/  UISETP.EQ.AND UP0, UPT, UR6, URZ, UP0 ;  /* 0x0000003f0600728c */ /* 0x000fc80008702270 */
[----:B------:R-:W-:-:S04]  /*0210*/  USEL UR13, URZ, 0x1, !UP0 ;  /* 0x000000013f0d7887 */ /* 0x000fc8000c000000 */
[----:B------:R-:W-:Y:S01]  /*0220*/  USEL UR13, UR13, 0x2, UP1 ;  /* 0x000000020d0d7887 */ /* 0x000fe20008800000 */
[----:B0-----:R-:W-:-:S13]  /*0230*/  ISETP.NE.AND P0, PT, R2, RZ, PT ;  /* 0x000000ff0200720c */ /* 0x001fda0003f05270 */
[----:B------:R-:W-:Y:S05]  /*0240*/  @P0 BRA `(.L_x_2) ;  /* 0x0000000000500947 */ /* 0x000fea0003800000 */
[----:B------:R-:W0:Y:S01]  /*0250*/  S2UR UR9, SR_CgaCtaId ;  /* 0x00000000000979c3 */ /* 0x000e220000008800 */
[----:B------:R-:W-:Y:S01]  /*0260*/  UMOV UR4, 0x400 ;  /* 0x0000040000047882 */ /* 0x000fe20000000000 */
[----:B------:R-:W-:Y:S01]  /*0270*/  UMOV UR5, 0x1 ;  /* 0x0000000100057882 */ /* 0x000fe20000000000 */
[----:B------:R-:W-:Y:S01]  /*0280*/  UMOV UR6, 0x100 ;  /* 0x0000010000067882 */ /* 0x000fe20000000000 */
[----:B------:R-:W-:Y:S01]  /*0290*/  ELECT P0, URZ, PT ;  /* 0x00000000003f782f */ /* 0x000fe20003800000 */
[----:B------:R-:W-:-:S04]  /*02a0*/  UIADD3 UR6, -UR6, 0x100000, URZ ;  /* 0x0010000006067890 */ /* 0x000fc8000fffe13f */
[----:B------:R-:W-:Y:S02]  /*02b0*/  USHF.L.U32 UR7, UR6, 0xb, URZ ;  /* 0x0000000b06077899 */ /* 0x000fe4000800063f */
[----:B------:R-:W-:Y:S02]  /*02c0*/  USHF.L.U32 UR6, UR6, 0x1, URZ ;  /* 0x0000000106067899 */ /* 0x000fe4000800063f */
[----:B0-----:R-:W-:Y:S02]  /*02d0*/  ULEA UR9, UR9, UR4, 0x18 ;  /* 0x0000000409097291 */ /* 0x001fe4000f8ec03f */
[----:B------:R-:W-:-:S04]  /*02e0*/  UIADD3 UR4, -UR5, 0x100000, URZ ;  /* 0x0010000005047890 */ /* 0x000fc8000fffe13f */
[----:B------:R-:W-:Y:S02]  /*02f0*/  USHF.L.U32 UR5, UR4, 0xb, URZ ;  /* 0x0000000b04057899 */ /* 0x000fe4000800063f */
[----:B------:R-:W-:Y:S01]  /*0300*/  USHF.L.U32 UR4, UR4, 0x1, URZ ;  /* 0x0000000104047899 */ /* 0x000fe2000800063f */
[----:B------:R-:W0:Y:S11]  /*0310*/  FENCE.VIEW.ASYNC.S ;  /* 0x00000000000073c6 */ /* 0x000e360000000000 */
[----:B0-----:R0:W1:Y:S01]  /*0320*/  SYNCS.EXCH.64 URZ, [UR9], UR4 ;  /* 0x00000004093f75b2 */ /* 0x0010620008000100 */
[----:B------:R0:W2:Y:S01]  /*0330*/  SYNCS.EXCH.64 URZ, [UR9+0x18], UR6 ;  /* 0x00001806093f75b2 */ /* 0x0000a20008000100 */
[----:B------:R0:W3:Y:S01]  /*0340*/  SYNCS.EXCH.64 URZ, [UR9+0x8], UR4 ;  /* 0x00000804093f75b2 */ /* 0x0000e20008000100 */
[----:B------:R0:W4:Y:S01]  /*0350*/  SYNCS.EXCH.64 URZ, [UR9+0x20], UR6 ;  /* 0x00002006093f75b2 */ /* 0x0001220008000100 */
[----:B------:R0:W0:Y:S01]  /*0360*/  SYNCS.EXCH.64 URZ, [UR9+0x10], UR4 ;  /* 0x00001004093f75b2 */ /* 0x0000220008000100 */
[----:B------:R0:W0:Y:S01]  /*0370*/  SYNCS.EXCH.64 URZ, [UR9+0x28], UR6 ;  /* 0x00002806093f75b2 */ /* 0x0000220008000100 */
[----:B------:R-:W-:Y:S01]  /*0380*/  NOP ;  /* 0x0000000000007918 */ /* 0x000fe20000000000 */
.L_x_2:
[----:B------:R-:W5:Y:S01]  /*0390*/  SHFL.IDX PT, R0, R0, RZ, 0x1f ;  /* 0x00001fff00007589 */ /* 0x000f6200000e0000 */
[----:B------:R-:W1:Y:S01]  /*03a0*/  LDC R2, c[0x0][0x65c] ;  /* 0x00019700ff027b82 */ /* 0x000e620000000800 */
[----:B------:R-:W-:Y:S01]  /*03b0*/  ELECT P0, URZ, PT ;  /* 0x00000000003f782f */ /* 0x000fe20003800000 */
[----:B------:R-:W-:Y:S01]  /*03c0*/  IMAD.MOV.U32 R3, RZ, RZ, RZ ;  /* 0x000000ffff037224 */ /* 0x000fe200078e00ff */
[----:B0-----:R-:W-:Y:S01]  /*03d0*/  UMOV UR4, 0x20 ;  /* 0x0000002000047882 */ /* 0x001fe20000000000 */
[----:B------:R-:W-:Y:S01]  /*03e0*/  NOP ;  /* 0x0000000000007918 */ /* 0x000fe20000000000 */
[----:B------:R-:W-:Y:S01]  /*03f0*/  NOP ;  /* 0x0000000000007918 */ /* 0x000fe20000000000 */
[----:B-----5:R-:W-:Y:S02]  /*0400*/  ISETP.NE.OR P0, PT, R0, RZ, !P0 ;  /* 0x000000ff0000720c */ /* 0x020fe40004705670 */
[----:B-1----:R-:W-:Y:S01]  /*0410*/  ISETP.NE.AND P2, PT, R2, 0x1, PT ;  /* 0x000000010200780c */ /* 0x002fe20003f45270 */
[----:B------:R-:W0:Y:S01]  /*0420*/  S2R R0, SR_CTAID.Y ;  /* 0x0000000000007919 */ /* 0x000e220000002600 */
[----:B------:R-:W1:Y:S09]  /*0430*/  S2R R2, SR_CTAID.X ;  /* 0x0000000000027919 */ /* 0x000e720000002500 */
[----:B------:R-:W-:Y:S01]  /*0440*/  VOTEU.ALL UP0, P0 ;  /* 0x00000000003f7886 */ /* 0x000fe20000000000 */
[----:B------:R-:W-:Y:S01]  /*0450*/  VOTEU.ALL UP1, P0 ;  /* 0x00000000003f7886 */ /* 0x000fe20000020000 */
[----:B------:R-:W1:Y:S01]  /*0460*/  @P2 LDC R7, c[0x0][0x10] ;  /* 0x00000400ff072b82 */ /* 0x000e620000000800 */
[----:B------:R-:W-:-:S02]  /*0470*/  @P2 IMAD.MOV.U32 R5, RZ, RZ, RZ ;  /* 0x000000ffff052224 */ /* 0x000fc400078e00ff */
[----:B------:R-:W-:Y:S01]  /*0480*/  @P2 IMAD.MOV.U32 R11, RZ, RZ, RZ ;  /* 0x000000ffff0b2224 */ /* 0x000fe200078e00ff */
[----:B------:R-:W-:Y:S01]  /*0490*/  @!UP0 UMOV UR6, 0x400 ;  /* 0x0000040000068882 */ /* 0x000fe20000000000 */
[----:B------:R-:W-:-:S04]  /*04a0*/  @!UP0 UIADD3 UR4, -UR4, 0x100000, URZ ;  /* 0x0010000004048890 */ /* 0x000fc8000fffe13f */
[----:B------:R-:W-:Y:S02]  /*04b0*/  @!UP0 USHF.L.U32 UR5, UR4, 0xb, URZ ;  /* 0x0000000b04058899 */ /* 0x000fe4000800063f */
[----:B------:R-:W-:Y:S01]  /*04c0*/  @!UP0 USHF.L.U32 UR4, UR4, 0x1, URZ ;  /* 0x0000000104048899 */ /* 0x000fe2000800063f */
[----:B------:R-:W5:Y:S08]  /*04d0*/  @!P2 LDC R9, c[0x0][0xc] ;  /* 0x00000300ff09ab82 */ /* 0x000f700000000800 */
[----:B------:R-:W2:Y:S01]  /*04e0*/  @!UP0 S2UR UR7, SR_CgaCtaId ;  /* 0x00000000000789c3 */ /* 0x000ea20000008800 */
[----:B0-----:R-:W-:-:S04]  /*04f0*/  @P2 IMAD.MOV.U32 R4, RZ, RZ, R0 ;  /* 0x000000ffff042224 */ /* 0x001fc800078e0000 */
[----:B-1----:R-:W-:-:S04]  /*0500*/  @P2 IMAD.WIDE.U32 R6, R2, R7, R4 ;  /* 0x0000000702062225 */ /* 0x002fc800078e0004 */
[----:B------:R-:W-:Y:S02]  /*0510*/  @P2 IMAD.MOV.U32 R16, RZ, RZ, R6 ;  /* 0x000000ffff102224 */ /* 0x000fe400078e0006 */
[----:B------:R-:W-:Y:S02]  /*0520*/  @P2 IMAD.IADD R17, R7, 0x1, R11 ;  /* 0x0000000107112824 */ /* 0x000fe400078e020b */
[----:B-----5:R-:W-:-:S04]  /*0530*/  @!P2 IMAD.WIDE.U32 R4, R9, R0, R2 ;  /* 0x000000000904a225 */ /* 0x020fc800078e0002 */
[----:B------:R-:W-:Y:S02]  /*0540*/  @!P2 IMAD.MOV.U32 R16, RZ, RZ, R4 ;  /* 0x000000ffff10a224 */ /* 0x000fe400078e0004 */
[----:B------:R-:W-:Y:S01]  /*0550*/  @!P2 IMAD.MOV.U32 R17, RZ, RZ, R5 ;  /* 0x000000ffff11a224 */ /* 0x000fe200078e0005 */
[----:B--2---:R-:W-:Y:S02]  /*0560*/  @!UP0 ULEA UR6, UR7, UR6, 0x18 ;  /* 0x0000000607068291 */ /* 0x004fe4000f8ec03f */
[----:B------:R0:W-:Y:S01]  /*0570*/  STL [R1+0x74], R16 ;  /* 0x0000741001007387 */ /* 0x0001e20000100800 */
[----:B------:R-:W-:-:S03]  /*0580*/  VOTEU.ALL UP0, P0 ;  /* 0x00000000003f7886 */ /* 0x000fc60000000000 */
[----:B------:R0:W-:Y:S04]  /*0590*/  STL [R1+0x70], R17 ;  /* 0x0000701101007387 */ /* 0x0001e80000100800 */
[----:B------:R-:W1:Y:S02]  /*05a0*/  FENCE.VIEW.ASYNC.S ;  /* 0x00000000000073c6 */ /* 0x000e640000000000 */
[----:B-1----:R0:W3:Y:S01]  /*05b0*/  @!UP0 SYNCS.EXCH.64 URZ, [UR6+0x40], UR4 ;  /* 0x00004004063f85b2 */ /* 0x0020e20008000100 */
[----:B------:R0:W3:Y:S01]  /*05c0*/  @!UP1 SYNCS.EXCH.64 URZ, [UR6+0x48], UR4 ;  /* 0x00004804063f95b2 */ /* 0x0000e20008000100 */
[----:B------:R-:W-:Y:S01]  /*05d0*/  NOP ;  /* 0x0000000000007918 */ /* 0x000fe20000000000 */
[----:B---34-:R-:W-:Y:S06]  /*05e0*/  BAR.SYNC.DEFER_BLOCKING 0x0 ;  /* 0x0000000000007b1d */ /* 0x018fec0000010000 */
[----:B0-----:R-:W-:Y:S05]  /*05f0*/  @!P1 BRA `(.L_x_3) ;  /* 0x000000e000d49947 */ /* 0x001fea0003800000 */
[----:B------:R-:W-:-:S06]  /*0600*/  UISETP.GT.U32.AND UP0, UPT, UR10, 0x1, UPT ;  /* 0x000000010a00788c */ /* 0x000fcc000bf04070 */
[----:B------:R-:W-:-:S13]  /*0610*/  PLOP3.LUT P0, PT, PT, PT, UP0, 0x80, 0x0 ;  /* 0x000000000000781c */ /* 0x000fda0003f0f008 */
[----:B------:R-:W-:Y:S05]  /*0620*/  @P0 EXIT ;  /* 0x000000000000094d */ /* 0x000fea0003800000 */
[----:B------:R-:W-:Y:S01]  /*0630*/  IMAD.MOV.U32 R6, RZ, RZ, -0x1 ;  /* 0xffffffffff067424 */ /* 0x000fe200078e00ff */
[----:B------:R-:W-:Y:S01]  /*0640*/  ULDC.64 UR4, c[0x0][0x650] ;  /* 0x0001940000047ab9 */ /* 0x000fe20000000a00 */
[----:B------:R-:W-:Y:S01]  /*0650*/  IMAD.MOV.U32 R5, RZ, RZ, -0x1 ;  /* 0xffffffffff057424 */ /* 0x000fe200078e00ff */
[----:B------:R-:W-:Y:S01]  /*0660*/  ISETP.GE.U32.AND P0, PT, R16, UR4, PT ;  /* 0x0000000410007c0c */ /* 0x000fe2000bf06070 */
[----:B------:R-:W-:Y:S01]  /*0670*/  UMOV UR24, 0xffffffff ;  /* 0xffffffff00187882 */ /* 0x000fe20000000000 */
[----:B------:R0:W-:Y:S01]  /*0680*/  STL [R1+0x7c], R6 ;  /* 0x00007c0601007387 */ /* 0x0001e20000100800 */
[----:B------:R-:W-:Y:S02]  /*0690*/  PRMT R4, RZ, 0x7610, R4 ;  /* 0x00007610ff047816 */ /* 0x000fe40000000004 */
[----:B------:R-:W-:Y:S01]  /*06a0*/  ISETP.GE.U32.AND.EX P0, PT, R17, UR5, PT, P0 ;  /* 0x0000000511007c0c */ /* 0x000fe2000bf06100 */
[----:B------:R0:W-:-:S12]  /*06b0*/  STL [R1+0x78], R5 ;  /* 0x0000780501007387 */ /* 0x0001d80000100800 */
[----:B0-----:R-:W-:Y:S05]  /*06c0*/  @P0 BRA `(.L_x_4) ;  /* 0x0000000400680947 */ /* 0x001fea0003800000 */
[----:B------:R-:W0:Y:S01]  /*06d0*/  LDC.64 R12, c[0x0][0x628] ;  /* 0x00018a00ff0c7b82 */ /* 0x000e220000000a00 */
[----:B------:R-:W-:Y:S02]  /*06e0*/  IMAD.MOV.U32 R4, RZ, RZ, R16 ;  /* 0x000000ffff047224 */ /* 0x000fe400078e0010 */
[----:B------:R-:W-:-:S05]  /*06f0*/  IMAD.MOV.U32 R5, RZ, RZ, R17 ;  /* 0x000000ffff057224 */ /* 0x000fca00078e0011 */
[----:B------:R-:W1:Y:S08]  /*0700*/  LDC R10, c[0x0][0x630] ;  /* 0x00018c00ff0a7b82 */ /* 0x000e700000000800 */
[----:B------:R-:W2:Y:S01]  /*0710*/  LDC.64 R14, c[0x0][0x620] ;  /* 0x00018800ff0e7b82 */ /* 0x000ea20000000a00 */
[----:B0-----:R-:W-:-:S04]  /*0720*/  ISETP.NE.U32.AND P0, PT, R12, RZ, PT ;  /* 0x000000ff0c00720c */ /* 0x001fc80003f05070 */
[----:B------:R-:W-:-:S13]  /*0730*/  ISETP.NE.AND.EX P0, PT, R13, RZ, PT, P0 ;  /* 0x000000ff0d00720c */ /* 0x000fda0003f05300 */
[----:B-12---:R-:W-:Y:S05]  /*0740*/  @!P0 BRA `(.L_x_5) ;  /* 0x0000000000288947 */ /* 0x006fea0003800000 */
[----:B------:R-:W0:Y:S02]  /*0750*/  LDC R9, c[0x0][0x634] ;  /* 0x00018d00ff097b82 */ /* 0x000e240000000800 */
[----:B0-----:R-:W-:-:S05]  /*0760*/  IADD3 R9, P0, R16, R9, RZ ;  /* 0x0000000910097210 */ /* 0x001fca0007f1e0ff */
[----:B------:R-:W-:-:S04]  /*0770*/  IMAD.X R11, RZ, RZ, R17, P0 ;  /* 0x000000ffff0b7224 */ /* 0x000fc800000e0611 */
[----:B------:R-:W-:-:S04]  /*0780*/  IMAD.WIDE.U32 R4, R11, R12, RZ ;  /* 0x0000000c0b047225 */ /* 0x000fc800078e00ff */
[----:B------:R-:W-:-:S04]  /*0790*/  IMAD.WIDE.U32 R6, P0, R9, R13, R4 ;  /* 0x0000000d09067225 */ /* 0x000fc80007800004 */
[----:B------:R-:W-:-:S04]  /*07a0*/  IMAD.WIDE.U32 R4, R9, R12, RZ ;  /* 0x0000000c09047225 */ /* 0x000fc800078e00ff */
[----:B------:R-:W-:Y:S01]  /*07b0*/  IMAD.X R9, RZ, RZ, RZ, P0 ;  /* 0x000000ffff097224 */ /* 0x000fe200000e06ff */
[----:B------:R-:W-:Y:S01]  /*07c0*/  IADD3 RZ, P0, R5, R6, RZ ;  /* 0x0000000605ff7210 */ /* 0x000fe20007f1e0ff */
[----:B------:R-:W-:-:S04]  /*07d0*/  IMAD.MOV.U32 R8, RZ, RZ, R7 ;  /* 0x000000ffff087224 */ /* 0x000fc800078e0007 */
[----:B------:R-:W-:-:S08]  /*07e0*/  IMAD.WIDE.U32.X R4, R11, R13, R8, P0 ;  /* 0x0000000d0b047225 */ /* 0x000fd000000e0408 */
.L_x_5:
[-CC-:B------:R-:W-:Y:S01]  /*07f0*/  SHF.R.U64 R24, R4, R10.reuse, R5.reuse ;  /* 0x0000000a04187219 */ /* 0x180fe20000001205 */
[----:B------:R-:W0:Y:S01]  /*0800*/  LDC R8, c[0x0][0x618] ;  /* 0x00018600ff087b82 */ /* 0x000e220000000800 */
[----:B------:R-:W-:Y:S01]  /*0810*/  SHF.R.U32.HI R4, RZ, R10, R5 ;  /* 0x0000000aff047219 */ /* 0x000fe20000011605 */
[----:B------:R-:W-:Y:S01]  /*0820*/  ULDC UR4, c[0x0][0x150] ;  /* 0x0000540000047ab9 */ /* 0x000fe20000000800 */
[----:B------:R-:W-:Y:S01]  /*0830*/  IADD3 R9, P0, RZ, -R24, RZ ;  /* 0x80000018ff097210 */ /* 0x000fe20007f1e0ff */
[----:B------:R-:W-:Y:S01]  /*0840*/  IMAD.MOV.U32 R5, RZ, RZ, R17 ;  /* 0x000000ffff057224 */ /* 0x000fe200078e0011 */
[----:B------:R-:W-:-:S03]  /*0850*/  I2FP.F32.U32 R3, R2 ;  /* 0x0000000200037245 */ /* 0x000fc60000201000 */
[----:B------:R-:W1:Y:S01]  /*0860*/  LDC.64 R18, c[0x0][0x640] ;  /* 0x00019000ff127b82 */ /* 0x000e620000000a00 */
[----:B------:R-:W-:Y:S02]  /*0870*/  IMAD.X R11, RZ, RZ, ~R4, P0 ;  /* 0x000000ffff0b7224 */ /* 0x000fe400000e0e04 */
[----:B------:R-:W-:Y:S01]  /*0880*/  FMUL R3, R3, UR4 ;  /* 0x0000000403037c20 */ /* 0x000fe20008400000 */
[----:B------:R-:W-:Y:S01]  /*0890*/  IMAD.MOV.U32 R4, RZ, RZ, R16 ;  /* 0x000000ffff047224 */ /* 0x000fe200078e0010 */
[----:B------:R-:W-:Y:S01]  /*08a0*/  ULDC UR4, c[0x0][0x154] ;  /* 0x0000550000047ab9 */ /* 0x000fe20000000800 */
[-C--:B------:R-:W-:Y:S02]  /*08b0*/  IMAD R6, R11, R14.reuse, RZ ;  /* 0x0000000e0b067224 */ /* 0x080fe400078e02ff */
[C---:B------:R-:W-:Y:S01]  /*08c0*/  IMAD.WIDE.U32 R4, R9.reuse, R14, R4 ;  /* 0x0000000e09047225 */ /* 0x040fe200078e0004 */
[----:B------:R-:W2:Y:S01]  /*08d0*/  LDC R10, c[0x0][0x608] ;  /* 0x00018200ff0a7b82 */ /* 0x000ea20000000800 */
[----:B------:R-:W3:Y:S02]  /*08e0*/  F2I.U32.TRUNC.NTZ R3, R3 ;  /* 0x0000000300037305 */ /* 0x000ee4000020f000 */
[----:B------:R-:W-:-:S04]  /*08f0*/  IMAD R9, R9, R15, R6 ;  /* 0x0000000f09097224 */ /* 0x000fc800078e0206 */
[----:B------:R-:W-:Y:S01]  /*0900*/  IMAD.IADD R5, R5, 0x1, R9 ;  /* 0x0000000105057824 */ /* 0x000fe200078e0209 */
[----:B------:R-:W4:Y:S01]  /*0910*/  LDC R7, c[0x0][0x144] ;  /* 0x00005100ff077b82 */ /* 0x000f220000000800 */
[----:B------:R-:W-:-:S03]  /*0920*/  IMAD.MOV.U32 R9, RZ, RZ, 0x1 ;  /* 0x00000001ff097424 */ /* 0x000fc600078e00ff */
[----:B0-----:R-:W-:Y:S02]  /*0930*/  SHF.R.U64 R12, R4, R8, R5 ;  /* 0x00000008040c7219 */ /* 0x001fe40000001205 */
[----:B------:R-:W-:Y:S02]  /*0940*/  I2FP.F32.U32 R4, R0 ;  /* 0x0000000000047245 */ /* 0x000fe40000201000 */
[----:B------:R-:W0:Y:S01]  /*0950*/  LDC R14, c[0x0][0x658] ;  /* 0x00019600ff0e7b82 */ /* 0x000e220000000800 */
[----:B-1----:R-:W-:Y:S01]  /*0960*/  ISETP.NE.U32.AND P0, PT, R18, RZ, PT ;  /* 0x000000ff1200720c */ /* 0x002fe20003f05070 */
[----:B---3--:R-:W-:Y:S02]  /*0970*/  IMAD.MOV R6, RZ, RZ, -R3 ;  /* 0x000000ffff067224 */ /* 0x008fe400078e0a03 */
[----:B------:R-:W-:Y:S01]  /*0980*/  FMUL R4, R4, UR4 ;  /* 0x0000000404047c20 */ /* 0x000fe20008400000 */
[----:B------:R-:W-:Y:S01]  /*0990*/  SHF.R.U32.HI R3, RZ, R8, R5 ;  /* 0x00000008ff037219 */ /* 0x000fe20000011605 */
[----:B------:R-:W-:Y:S01]  /*09a0*/  IMAD.MOV.U32 R5, RZ, RZ, -0x1 ;  /* 0xffffffffff057424 */ /* 0x000fe200078e00ff */
[----:B------:R-:W-:Y:S01]  /*09b0*/  ISETP.NE.AND.EX P0, PT, R19, RZ, PT, P0 ;  /* 0x000000ff1300720c */ /* 0x000fe20003f05300 */
[----:B------:R1:W3:Y:S01]  /*09c0*/  F2I.U32.TRUNC.NTZ R11, R4 ;  /* 0x00000004000b7305 */ /* 0x0002e2000020f000 */
[----:B------:R-:W1:Y:S01]  /*09d0*/  LDC R13, c[0x0][0x148] ;  /* 0x00005200ff0d7b82 */ /* 0x000e620000000800 */
[----:B--2---:R-:W-:-:S02]  /*09e0*/  SHF.R.U64 R23, R12, R10, R3 ;  /* 0x0000000a0c177219 */ /* 0x004fc40000001203 */
[----:B------:R-:W-:-:S05]  /*09f0*/  SHF.R.U32.HI R3, RZ, R10, R3 ;  /* 0x0000000aff037219 */ /* 0x000fca0000011603 */
[----:B------:R-:W2:Y:S01]  /*0a00*/  LDC R17, c[0x0][0x600] ;  /* 0x00018000ff117b82 */ /* 0x000ea20000000800 */
[----:B----4-:R-:W-:-:S07]  /*0a10*/  IMAD R8, R7, R6, R2 ;  /* 0x0000000607087224 */ /* 0x010fce00078e0202 */
[----:B------:R-:W4:Y:S01]  /*0a20*/  LDC R16, c[0x0][0x648] ;  /* 0x00019200ff107b82 */ /* 0x000f220000000800 */
[-C--:B0-----:R-:W-:Y:S02]  /*0a30*/  SHF.L.U32 R2, R5, R14.reuse, RZ ;  /* 0x0000000e05027219 */ /* 0x081fe400000006ff */
[--C-:B------:R-:W-:Y:S02]  /*0a40*/  SHF.R.U64 R22, R23, R14, R3.reuse ;  /* 0x0000000e17167219 */ /* 0x100fe40000001203 */
[----:B------:R-:W-:Y:S02]  /*0a50*/  LOP3.LUT R10, RZ, R2, RZ, 0x33, !PT ;  /* 0x00000002ff0a7212 */ /* 0x000fe400078e33ff */
[-C--:B------:R-:W-:Y:S01]  /*0a60*/  SHF.R.U32.HI R3, RZ, R14.reuse, R3 ;  /* 0x0000000eff037219 */ /* 0x080fe20000011603 */
[----:B------:R-:W0:Y:S01]  /*0a70*/  LDC R21, c[0x0][0x638] ;  /* 0x00018e00ff157b82 */ /* 0x000e220000000800 */
[----:B------:R-:W-:Y:S01]  /*0a80*/  SHF.L.U32 R9, R9, R14, RZ ;  /* 0x0000000e09097219 */ /* 0x000fe200000006ff */
[----:B------:R-:W-:-:S06]  /*0a90*/  IMAD.MOV.U32 R2, RZ, RZ, R22 ;  /* 0x000000ffff027224 */ /* 0x000fcc00078e0016 */
[----:B------:R-:W0:Y:S01]  /*0aa0*/  LDC R20, c[0x0][0x610] ;  /* 0x00018400ff147b82 */ /* 0x000e220000000800 */
[----:B-1-3--:R-:W-:Y:S05]  /*0ab0*/  @!P0 BRA `(.L_x_6) ;  /* 0x0000000000288947 */ /* 0x00afea0003800000 */
[----:B------:R-:W1:Y:S02]  /*0ac0*/  LDC R7, c[0x0][0x64c] ;  /* 0x00019300ff077b82 */ /* 0x000e640000000800 */
[----:B-1----:R-:W-:-:S05]  /*0ad0*/  IADD3 R7, P0, R22, R7, RZ ;  /* 0x0000000716077210 */ /* 0x002fca0007f1e0ff */
        /* <DEDUP_REMOVED lines=8> */
.L_x_6:
[----:B----4-:R-:W-:Y:S01]  /*0b60*/  SHF.R.U64 R2, R2, R16, R3 ;  /* 0x0000001002027219 */ /* 0x010fe20000001203 */
[----:B--2---:R-:W-:Y:S01]  /*0b70*/  VIADD R3, R17, 0xffffffff ;  /* 0xffffffff11037836 */ /* 0x004fe20000000000 */
[----:B------:R-:W-:Y:S01]  /*0b80*/  LOP3.LUT R10, R23, R10, RZ, 0xc0, !PT ;  /* 0x0000000a170a7212 */ /* 0x000fe200078ec0ff */
[----:B------:R-:W-:Y:S01]  /*0b90*/  IMAD.MOV R11, RZ, RZ, -R11 ;  /* 0x000000ffff0b7224 */ /* 0x000fe200078e0a0b */
[----:B------:R-:W-:Y:S01]  /*0ba0*/  R2UR UR24, R24 ;  /* 0x00000000181872ca */ /* 0x000fe200000e0000 */
[----:B------:R-:W-:Y:S01]  /*0bb0*/  IMAD.MOV R4, RZ, RZ, -R2 ;  /* 0x000000ffff047224 */ /* 0x000fe200078e0a02 */
[----:B------:R-:W-:Y:S01]  /*0bc0*/  LOP3.LUT R3, R12, R3, RZ, 0xc0, !PT ;  /* 0x000000030c037212 */ /* 0x000fe200078ec0ff */
[----:B------:R-:W-:Y:S02]  /*0bd0*/  @P2 IMAD R8, R13, R11, R0 ;  /* 0x0000000b0d082224 */ /* 0x000fe400078e0200 */
[----:B------:R-:W-:Y:S02]  /*0be0*/  IMAD R9, R9, R2, R10 ;  /* 0x0000000209097224 */ /* 0x000fe400078e020a */
[----:B0-----:R-:W-:-:S02]  /*0bf0*/  IMAD R0, R4, R21, R22 ;  /* 0x0000001504007224 */ /* 0x001fc400078e0216 */
[----:B------:R-:W-:Y:S02]  /*0c00*/  IMAD R8, R9, R20, R8 ;  /* 0x0000001409087224 */ /* 0x000fe400078e0208 */
[----:B------:R-:W-:Y:S02]  /*0c10*/  IMAD R3, R0, R17, R3 ;  /* 0x0000001100037224 */ /* 0x000fe400078e0203 */
[----:B------:R-:W-:-:S03]  /*0c20*/  IMAD.MOV.U32 R4, RZ, RZ, 0x1 ;  /* 0x00000001ff047424 */ /* 0x000fc600078e00ff */
[----:B------:R-:W-:Y:S02]  /*0c30*/  SEL R2, R3, R8, !P2 ;  /* 0x0000000803027207 */ /* 0x000fe40005000000 */
[----:B------:R-:W-:-:S03]  /*0c40*/  SEL R0, R8, R3, !P2 ;  /* 0x0000000308007207 */ /* 0x000fc60005000000 */
[----:B------:R0:W-:Y:S04]  /*0c50*/  STL [R1+0x78], R2 ;  /* 0x0000780201007387 */ /* 0x0001e80000100800 */
[----:B------:R0:W-:Y:S02]  /*0c60*/  STL [R1+0x7c], R0 ;  /* 0x00007c0001007387 */ /* 0x0001e40000100800 */
.L_x_4:
[----:B------:R-:W-:-:S08]  /*0c70*/  NOP ;  /* 0x0000000000007918 */ /* 0x000fd00000000000 */
[----:B------:R-:W1:Y:S02]  /*0c80*/  USETMAXREG.TRY_ALLOC.CTAPOOL UP0, 0xe8 ;  /* 0x000000e8000079c8 */ /* 0x000e640008000600 */
[----:B-1----:R-:W-:-:S13]  /*0c90*/  PLOP3.LUT P0, PT, PT, PT, UP0, 0x80, 0x0 ;  /* 0x000000000000781c */ /* 0x002fda0003f0f008 */
[----:B------:R-:W-:Y:S05]  /*0ca0*/  @!P0 BRA `(.L_x_4) ;  /* 0xfffffffc00f08947 */ /* 0x000fea000383ffff */
[----:B------:R-:W-:Y:S01]  /*0cb0*/  ULDC.64 UR4, c[0x0][0x598] ;  /* 0x0001660000047ab9 */ /* 0x000fe20000000a00 */
[----:B------:R-:W-:Y:S01]  /*0cc0*/  ULDC.64 UR20, c[0x0][0x208] ;  /* 0x0000820000147ab9 */ /* 0x000fe20000000a00 */
[----:B------:R-:W-:-:S04]  /*0cd0*/  ISETP.NE.U32.AND P0, PT, RZ, UR4, PT ;  /* 0x00000004ff007c0c */ /* 0x000fc8000bf05070 */
[----:B------:R-:W-:-:S13]  /*0ce0*/  ISETP.NE.AND.EX P0, PT, RZ, UR5, PT, P0 ;  /* 0x00000005ff007c0c */ /* 0x000fda000bf05300 */
[----:B------:R-:W-:Y:S05]  /*0cf0*/  @!P0 BRA `(.L_x_7) ;  /* 0x0000000000208947 */ /* 0x000fea0003800000 */
[----:B0-----:R-:W0:Y:S02]  /*0d00*/  LDC.64 R2, c[0x0][0x598] ;  /* 0x00016600ff027b82 */ /* 0x001e240000000a00 */
[----:B0-----:R-:W2:Y:S02]  /*0d10*/  LDG.E.64 R2, desc[UR20][R2.64] ;  /* 0x0000001402027981 */ /* 0x001ea4000c1e1b00 */
[----:B--2---:R-:W-:-:S04]  /*0d20*/  ISETP.NE.U32.AND P0, PT, R2, RZ, PT ;  /* 0x000000ff0200720c */ /* 0x004fc80003f05070 */
[----:B------:R-:W-:-:S13]  /*0d30*/  ISETP.NE.AND.EX P0, PT, R3, RZ, PT, P0 ;  /* 0x000000ff0300720c */ /* 0x000fda0003f05300 */
[----:B------:R-:W-:Y:S05]  /*0d40*/  @!P0 BRA `(.L_x_7) ;  /* 0x00000000000c8947 */ /* 0x000fea0003800000 */
[----:B------:R-:W2:Y:S02]  /*0d50*/  LD.E R2, desc[UR20][R2.64] ;  /* 0x0000001402027980 */ /* 0x000ea4000c101900 */
[----:B--2---:R-:W-:Y:S01]  /*0d60*/  R2UR UR22, R2 ;  /* 0x00000000021672ca */ /* 0x004fe200000e0000 */
[----:B------:R-:W-:-:S14]  /*0d70*/  BRA `(.L_x_8) ;  /* 0x0000000000247947 */ /* 0x000fdc0003800000 */
.L_x_7:
[----:B------:R-:W-:Y:S02]  /*0d80*/  ULDC.64 UR4, c[0x0][0x588] ;  /* 0x0001620000047ab9 */ /* 0x000fe40000000a00 */
[----:B------:R-:W-:-:S04]  /*0d90*/  ISETP.NE.U32.AND P0, PT, RZ, UR4, PT ;  /* 0x00000004ff007c0c */ /* 0x000fc8000bf05070 */
[----:B------:R-:W-:-:S13]  /*0da0*/  ISETP.NE.AND.EX P0, PT, RZ, UR5, PT, P0 ;  /* 0x00000005ff007c0c */ /* 0x000fda000bf05300 */
[----:B------:R-:W-:Y:S05]  /*0db0*/  @!P0 BRA `(.L_x_9) ;  /* 0x0000000000108947 */ /* 0x000fea0003800000 */
[----:B0-----:R-:W0:Y:S02]  /*0dc0*/  LDC.64 R2, c[0x0][0x588] ;  /* 0x00016200ff027b82 */ /* 0x001e240000000a00 */
[----:B0-----:R-:W2:Y:S02]  /*0dd0*/  LDG.E R2, desc[UR20][R2.64] ;  /* 0x0000001402027981 */ /* 0x001ea4000c1e1900 */
[----:B--2---:R-:W-:Y:S01]  /*0de0*/  R2UR UR22, R2 ;  /* 0x00000000021672ca */ /* 0x004fe200000e0000 */
[----:B------:R-:W-:-:S14]  /*0df0*/  BRA `(.L_x_8) ;  /* 0x0000000000047947 */ /* 0x000fdc0003800000 */
.L_x_9:
[----:B------:R-:W-:-:S05]  /*0e00*/  ULDC UR22, c[0x0][0x580] ;  /* 0x0001600000167ab9 */ /* 0x000fca0000000800 */
.L_x_8:
[----:B------:R-:W-:Y:S02]  /*0e10*/  ULDC.64 UR4, c[0x0][0x5a0] ;  /* 0x0001680000047ab9 */ /* 0x000fe40000000a00 */
        /* <DEDUP_REMOVED lines=11> */
.L_x_10:
        /* <DEDUP_REMOVED lines=8> */
.L_x_12:
[----:B------:R-:W-:-:S05]  /*0f50*/  ULDC UR23, c[0x0][0x584] ;  /* 0x0001610000177ab9 */ /* 0x000fca0000000800 */
.L_x_11:
[----:B------:R-:W-:-:S13]  /*0f60*/  LOP3.LUT P0, RZ, R4, 0xff, RZ, 0xc0, !PT ;  /* 0x000000ff04ff7812 */ /* 0x000fda000780c0ff */
[----:B------:R-:W-:Y:S05]  /*0f70*/  @!P0 EXIT ;  /* 0x000000000000894d */ /* 0x000fea0003800000 */
[----:B------:R-:W-:Y:S01]  /*0f80*/  ULDC UR4, c[0x0][0x28c] ;  /* 0x0000a30000047ab9 */ /* 0x000fe20000000800 */
[----:B------:R-:W-:Y:S02]  /*0f90*/  ULOP3.LUT UR25, UR13, 0x1, URZ, 0xfc, !UPT ;  /* 0x000000010d197892 */ /* 0x000fe4000f8efc3f */
[----:B------:R-:W-:-:S04]  /*0fa0*/  UIADD3 UR4, UR4, 0x7f, URZ ;  /* 0x0000007f04047890 */ /* 0x000fc8000fffe03f */
[----:B------:R-:W-:-:S04]  /*0fb0*/  USHF.R.S32.HI UR5, URZ, 0x1f, UR4 ;  /* 0x0000001f3f057899 */ /* 0x000fc80008011404 */
[----:B------:R-:W-:-:S03]  /*0fc0*/  ULEA.HI UR5, UR5, UR4, URZ, 0x7 ;  /* 0x0000000405057291 */ /* 0x000fc6000f8f383f */
[----:B------:R-:W-:Y:S01]  /*0fd0*/  UMOV UR4, URZ ;  /* 0x0000003f00047c82 */ /* 0x000fe20008000000 */
[----:B------:R-:W-:-:S03]  /*0fe0*/  USHF.R.S32.HI UR12, URZ, 0x7, UR5 ;  /* 0x000000073f0c7899 */ /* 0x000fc60008011405 */
[----:B------:R-:W-:-:S09]  /*0ff0*/  UMOV UR5, URZ ;  /* 0x0000003f00057c82 */ /* 0x000fd20008000000 */
.L_x_293:
[----:B0-----:R-:W0:Y:S01]  /*1000*/  S2R R0, SR_TID.X ;  /* 0x0000000000007919 */ /* 0x001e220000002100 */
[----:B-1----:R-:W1:Y:S01]  /*1010*/  S2UR UR11, SR_CgaCtaId ;  /* 0x00000000000b79c3 */ /* 0x002e620000008800 */
[----:B------:R-:W-:Y:S01]  /*1020*/  UMOV UR14, 0x400 ;  /* 0x00000400000e7882 */ /* 0x000fe20000000000 */
[----:B------:R-:W-:Y:S01]  /*1030*/  UMOV UR6, URZ ;  /* 0x0000003f00067c82 */ /* 0x000fe20008000000 */
[----:B------:R-:W-:Y:S01]  /*1040*/  STL [R1+0x6c], RZ ;  /* 0x00006cff01007387 */ /* 0x000fe20000100800 */
[----:B------:R-:W-:Y:S01]  /*1050*/  UMOV UR7, URZ ;  /* 0x0000003f00077c82 */ /* 0x000fe20008000000 */
[----:B------:R-:W-:Y:S01]  /*1060*/  UMOV UR8, URZ ;  /* 0x0000003f00087c82 */ /* 0x000fe20008000000 */
[----:B------:R-:W-:Y:S01]  /*1070*/  UMOV UR16, UR5 ;  /* 0x0000000500107c82 */ /* 0x000fe20008000000 */
[----:B------:R-:W-:Y:S01]  /*1080*/  STL [R1+0x68], RZ ;  /* 0x000068ff01007387 */ /* 0x000fe20000100800 */
[----:B--2---:R-:W2:Y:S01]  /*1090*/  LDC R2, c[0x0][0x28c] ;  /* 0x0000a300ff027b82 */ /* 0x004ea20000000800 */
[----:B------:R-:W-:Y:S01]  /*10a0*/  UMOV UR17, UR4 ;  /* 0x0000000400117c82 */ /* 0x000fe20008000000 */
[----:B------:R-:W-:Y:S01]  /*10b0*/  CS2R R4, SRZ ;  /* 0x0000000000047805 */ /* 0x000fe2000001ff00 */
[----:B------:R-:W-:Y:S01]  /*10c0*/  STL [R1+0x64], RZ ;  /* 0x000064ff01007387 */ /* 0x000fe20000100800 */
[----:B------:R-:W-:-:S02]  /*10d0*/  CS2R R6, SRZ ;  /* 0x0000000000067805 */ /* 0x000fc4000001ff00 */
[----:B------:R-:W-:Y:S02]  /*10e0*/  CS2R R8, SRZ ;  /* 0x0000000000087805 */ /* 0x000fe4000001ff00 */
[----:B------:R-:W-:Y:S01]  /*10f0*/  CS2R R10, SRZ ;  /* 0x00000000000a7805 */ /* 0x000fe2000001ff00 */
[----:B------:R-:W-:Y:S01]  /*1100*/  STL [R1+0x60], RZ ;  /* 0x000060ff01007387 */ /* 0x000fe20000100800 */
[----:B------:R-:W-:Y:S02]  /*1110*/  CS2R R12, SRZ ;  /* 0x00000000000c7805 */ /* 0x000fe4000001ff00 */
[----:B------:R-:W-:Y:S02]  /*1120*/  CS2R R14, SRZ ;  /* 0x00000000000e7805 */ /* 0x000fe4000001ff00 */
[----:B------:R-:W-:Y:S01]  /*1130*/  CS2R R16, SRZ ;  /* 0x0000000000107805 */ /* 0x000fe2000001ff00 */
[----:B------:R-:W-:Y:S01]  /*1140*/  STL [R1+0x5c], RZ ;  /* 0x00005cff01007387 */ /* 0x000fe20000100800 */
[----:B------:R-:W-:-:S02]  /*1150*/  CS2R R18, SRZ ;  /* 0x0000000000127805 */ /* 0x000fc4000001ff00 */
[----:B------:R-:W-:Y:S02]  /*1160*/  CS2R R20, SRZ ;  /* 0x0000000000147805 */ /* 0x000fe4000001ff00 */
[----:B------:R-:W-:Y:S01]  /*1170*/  CS2R R22, SRZ ;  /* 0x0000000000167805 */ /* 0x000fe2000001ff00 */
[----:B------:R-:W-:Y:S01]  /*1180*/  STL [R1+0x58], RZ ;  /* 0x000058ff01007387 */ /* 0x000fe20000100800 */
[----:B-1----:R-:W-:Y:S01]  /*1190*/  ULEA UR14, UR11, UR14, 0x18 ;  /* 0x0000000e0b0e7291 */ /* 0x002fe2000f8ec03f */
[----:B------:R-:W-:Y:S02]  /*11a0*/  CS2R R152, SRZ ;  /* 0x0000000000987805 */ /* 0x000fe4000001ff00 */
[----:B------:R-:W-:Y:S01]  /*11b0*/  CS2R R154, SRZ ;  /* 0x00000000009a7805 */ /* 0x000fe2000001ff00 */
[----:B------:R-:W-:Y:S01]  /*11c0*/  STL [R1+0x54], RZ ;  /* 0x000054ff01007387 */ /* 0x000fe20000100800 */
[----:B------:R-:W-:Y:S02]  /*11d0*/  CS2R R156, SRZ ;  /* 0x00000000009c7805 */ /* 0x000fe4000001ff00 */
[----:B------:R-:W-:-:S02]  /*11e0*/  CS2R R158, SRZ ;  /* 0x00000000009e7805 */ /* 0x000fc4000001ff00 */
[----:B------:R-:W-:Y:S02]  /*11f0*/  CS2R R160, SRZ ;  /* 0x0000000000a07805 */ /* 0x000fe4000001ff00 */
[----:B0-----:R-:W-:Y:S01]  /*1200*/  LOP3.LUT R0, R0, 0x80, RZ, 0xc0, !PT ;  /* 0x0000008000007812 */ /* 0x001fe200078ec0ff */
[----:B------:R-:W-:Y:S01]  /*1210*/  STL [R1+0x50], RZ ;  /* 0x000050ff01007387 */ /* 0x000fe20000100800 */
[----:B--2---:R-:W-:Y:S02]  /*1220*/  ISETP.GE.AND P0, PT, R2, 0x1, PT ;  /* 0x000000010200780c */ /* 0x004fe40003f06270 */
[----:B------:R-:W-:Y:S02]  /*1230*/  CS2R R2, SRZ ;  /* 0x0000000000027805 */ /* 0x000fe4000001ff00 */
[----:B------:R-:W-:Y:S01]  /*1240*/  SHF.R.U32.HI R0, RZ, 0x7, R0 ;  /* 0x00000007ff007819 */ /* 0x000fe20000011600 */
        /* <DEDUP_REMOVED lines=8> */
[----:B------:R-:W0:Y:S01]  /*12d0*/  SHFL.IDX PT, R0, R0, RZ, 0x1f ;  /* 0x00001fff00007589 */ /* 0x000e2200000e0000 */
[----:B------:R-:W-:-:S02]  /*12e0*/  CS2R R174, SRZ ;  /* 0x0000000000ae7805 */ /* 0x000fc4000001ff00 */
[----:B------:R-:W-:Y:S02]  /*12f0*/  CS2R R176, SRZ ;  /* 0x0000000000b07805 */ /* 0x000fe4000001ff00 */
[----:B------:R-:W-:Y:S01]  /*1300*/  CS2R R178, SRZ ;  /* 0x0000000000b27805 */ /* 0x000fe2000001ff00 */
[----:B------:R1:W-:Y:S01]  /*1310*/  STL [R1+0x44], RZ ;  /* 0x000044ff01007387 */ /* 0x0003e20000100800 */
[----:B------:R-:W-:Y:S02]  /*1320*/  CS2R R180, SRZ ;  /* 0x0000000000b47805 */ /* 0x000fe4000001ff00 */
[----:B------:R-:W-:Y:S02]  /*1330*/  CS2R R182, SRZ ;  /* 0x0000000000b67805 */ /* 0x000fe4000001ff00 */
[----:B------:R-:W-:Y:S01]  /*1340*/  CS2R R184, SRZ ;  /* 0x0000000000b87805 */ /* 0x000fe2000001ff00 */
[----:B------:R1:W-:Y:S01]  /*1350*/  STL [R1+0x40], RZ ;  /* 0x000040ff01007387 */ /* 0x0003e20000100800 */
        /* <DEDUP_REMOVED lines=14> */
[----:B------:R-:W-:Y:S02]  /*1440*/  CS2R R208, SRZ ;  /* 0x0000000000d07805 */ /* 0x000fe4000001ff00 */
[----:B0-----:R-:W-:Y:S01]  /*1450*/  R2UR UR9, R0 ;  /* 0x00000000000972ca */ /* 0x001fe200000e0000 */
[----:B------:R1:W-:Y:S01]  /*1460*/  STL [R1+0x30], RZ ;  /* 0x000030ff01007387 */ /* 0x0003e20000100800 */
[----:B------:R-:W-:Y:S01]  /*1470*/  IMAD.MOV.U32 R0, RZ, RZ, RZ ;  /* 0x000000ffff007224 */ /* 0x000fe200078e00ff */
[----:B------:R-:W-:-:S02]  /*1480*/  CS2R R210, SRZ ;  /* 0x0000000000d27805 */ /* 0x000fc4000001ff00 */
[----:B------:R-:W-:Y:S01]  /*1490*/  CS2R R212, SRZ ;  /* 0x0000000000d47805 */ /* 0x000fe2000001ff00 */
[----:B------:R1:W-:Y:S01]  /*14a0*/  STL [R1+0x2c], RZ ;  /* 0x00002cff01007387 */ /* 0x0003e20000100800 */
[----:B------:R-:W-:Y:S02]  /*14b0*/  CS2R R214, SRZ ;  /* 0x0000000000d67805 */ /* 0x000fe4000001ff00 */
[----:B------:R-:W-:Y:S02]  /*14c0*/  CS2R R216, SRZ ;  /* 0x0000000000d87805 */ /* 0x000fe4000001ff00 */
[----:B------:R-:W-:Y:S01]  /*14d0*/  CS2R R218, SRZ ;  /* 0x0000000000da7805 */ /* 0x000fe2000001ff00 */
[----:B------:R1:W-:Y:S01]  /*14e0*/  STL [R1+0x28], RZ ;  /* 0x000028ff01007387 */ /* 0x0003e20000100800 */
[----:B------:R-:W-:Y:S02]  /*14f0*/  CS2R R220, SRZ ;  /* 0x0000000000dc7805 */ /* 0x000fe4000001ff00 */
[----:B------:R-:W-:-:S02]  /*1500*/  CS2R R222, SRZ ;  /* 0x0000000000de7805 */ /* 0x000fc4000001ff00 */
[----:B------:R-:W-:Y:S01]  /*1510*/  CS2R R224, SRZ ;  /* 0x0000000000e07805 */ /* 0x000fe2000001ff00 */
[----:B------:R1:W-:Y:S01]  /*1520*/  STL [R1+0x24], RZ ;  /* 0x000024ff01007387 */ /* 0x0003e20000100800 */
[----:B------:R-:W-:Y:S01]  /*1530*/  ULEA.HI UR10, UR9, UR9, URZ, 0x1 ;  /* 0x00000009090a7291 */ /* 0x000fe2000f8f083f */
[----:B------:R-:W-:Y:S01]  /*1540*/  CS2R R226, SRZ ;  /* 0x0000000000e27805 */ /* 0x000fe2000001ff00 */
[----:B------:R-:W-:Y:S01]  /*1550*/  IMAD.MOV.U32 R228, RZ, RZ, RZ ;  /* 0x000000ffffe47224 */ /* 0x000fe200078e00ff */
[----:B------:R1:W-:Y:S01]  /*1560*/  STL [R1+0x20], RZ ;  /* 0x000020ff01007387 */ /* 0x0003e20000100800 */
[----:B------:R-:W-:Y:S01]  /*1570*/  ULOP3.LUT UR10, UR10, 0x7fffe, URZ, 0xc0, !UPT ;  /* 0x0007fffe0a0a7892 */ /* 0x000fe2000f8ec03f */
[----:B------:R-:W-:Y:S02]  /*1580*/  CS2R R24, SRZ ;  /* 0x0000000000187805 */ /* 0x000fe4000001ff00 */
[----:B------:R-:W-:Y:S01]  /*1590*/  CS2R R26, SRZ ;  /* 0x00000000001a7805 */ /* 0x000fe2000001ff00 */
[----:B------:R1:W-:Y:S01]  /*15a0*/  STL [R1+0x1c], RZ ;  /* 0x00001cff01007387 */ /* 0x0003e20000100800 */
[----:B------:R-:W-:Y:S01]  /*15b0*/  UIADD3 UR10, UR9, -UR10, URZ ;  /* 0x8000000a090a7290 */ /* 0x000fe2000fffe03f */
[----:B------:R-:W-:-:S02]  /*15c0*/  CS2R R28, SRZ ;  /* 0x00000000001c7805 */ /* 0x000fc4000001ff00 */
[----:B---34-:R-:W-:Y:S01]  /*15d0*/  CS2R R30, SRZ ;  /* 0x00000000001e7805 */ /* 0x018fe2000001ff00 */
[----:B------:R1:W-:Y:S01]  /*15e0*/  STL [R1+0x18], RZ ;  /* 0x000018ff01007387 */ /* 0x0003e20000100800 */
[----:B------:R-:W-:Y:S01]  /*15f0*/  ULEA UR10, UR10, UR14, 0xd ;  /* 0x0000000e0a0a7291 */ /* 0x000fe2000f8e683f */
[----:B------:R-:W-:Y:S02]  /*1600*/  CS2R R32, SRZ ;  /* 0x0000000000207805 */ /* 0x000fe4000001ff00 */
[----:B------:R-:W-:Y:S01]  /*1610*/  CS2R R34, SRZ ;  /* 0x0000000000227805 */ /* 0x000fe2000001ff00 */
[----:B------:R1:W-:Y:S01]  /*1620*/  STL [R1+0x14], RZ ;  /* 0x000014ff01007387 */ /* 0x0003e20000100800 */
[----:B------:R-:W-:Y:S01]  /*1630*/  UIADD3 UR10, UR10, 0x100, URZ ;  /* 0x000001000a0a7890 */ /* 0x000fe2000fffe03f */
[----:B------:R-:W-:Y:S02]  /*1640*/  CS2R R36, SRZ ;  /* 0x0000000000247805 */ /* 0x000fe4000001ff00 */
[----:B------:R-:W-:Y:S01]  /*1650*/  CS2R R38, SRZ ;  /* 0x0000000000267805 */ /* 0x000fe2000001ff00 */
[----:B------:R1:W-:Y:S01]  /*1660*/  STL [R1+0x10], RZ ;  /* 0x000010ff01007387 */ /* 0x0003e20000100800 */
[----:B------:R-:W-:Y:S01]  /*1670*/  USHF.R.U32.HI UR10, URZ, 0x4, UR10 ;  /* 0x000000043f0a7899 */ /* 0x000fe2000801160a */
[----:B------:R-:W-:-:S02]  /*1680*/  CS2R R40, SRZ ;  /* 0x0000000000287805 */ /* 0x000fc4000001ff00 */
[----:B------:R-:W-:Y:S01]  /*1690*/  CS2R R42, SRZ ;  /* 0x00000000002a7805 */ /* 0x000fe2000001ff00 */
[----:B------:R1:W-:Y:S01]  /*16a0*/  STL [R1+0xc], RZ ;  /* 0x00000cff01007387 */ /* 0x0003e20000100800 */
[----:B------:R-:W-:Y:S01]  /*16b0*/  ULOP3.LUT UR15, UR10, 0x3fff, URZ, 0xc0, !UPT ;  /* 0x00003fff0a0f7892 */ /* 0x000fe2000f8ec03f */
        /* <DEDUP_REMOVED lines=10> */
[----:B------:R1:W-:Y:S01]  /*1760*/  STL [R1], RZ ;  /* 0x000000ff01007387 */ /* 0x0003e20000100800 */
[----:B------:R-:W-:Y:S02]  /*1770*/  CS2R R60, SRZ ;  /* 0x00000000003c7805 */ /* 0x000fe4000001ff00 */
[----:B------:R-:W-:Y:S02]  /*1780*/  CS2R R62, SRZ ;  /* 0x00000000003e7805 */ /* 0x000fe4000001ff00 */
[----:B------:R-:W-:Y:S02]  /*1790*/  CS2R R64, SRZ ;  /* 0x0000000000407805 */ /* 0x000fe4000001ff00 */
[----:B------:R-:W-:-:S02]  /*17a0*/  CS2R R66, SRZ ;  /* 0x0000000000427805 */ /* 0x000fc4000001ff00 */
[----:B------:R-:W-:Y:S02]  /*17b0*/  CS2R R68, SRZ ;  /* 0x0000000000447805 */ /* 0x000fe4000001ff00 */
[----:B------:R-:W-:Y:S02]  /*17c0*/  CS2R R70, SRZ ;  /* 0x0000000000467805 */ /* 0x000fe4000001ff00 */
        /* <DEDUP_REMOVED lines=39> */
[----:B------:R-:W-:Y:S01]  /*1a40*/  CS2R R150, SRZ ;  /* 0x0000000000967805 */ /* 0x000fe2000001ff00 */
[----:B-1----:R-:W-:Y:S06]  /*1a50*/  @!P0 BRA `(.L_x_13) ;  /* 0x0000001000948947 */ /* 0x002fec0003800000 */
[----:B------:R-:W-:-:S06]  /*1a60*/  UISETP.NE.AND UP0, UPT, UR25, 0x3, UPT ;  /* 0x000000031900788c */ /* 0x000fcc000bf05270 */
[----:B------:R-:W-:-:S13]  /*1a70*/  PLOP3.LUT P1, PT, PT, PT, UP0, 0x80, 0x0 ;  /* 0x000000000000781c */ /* 0x000fda0003f2f008 */
[----:B------:R-:W-:Y:S05]  /*1a80*/  @!P1 BRA `(.L_x_14) ;  /* 0x0000000000049947 */ /* 0x000fea0003800000 */
[----:B------:R-:W-:Y:S01]  /*1a90*/  BPT.TRAP 0x1 ;  /* 0x000000040000795c */ /* 0x000fe20000300000 */
.L_x_14:
[----:B------:R-:W-:Y:S01]  /*1aa0*/  ULEA UR6, UR5, UR14, 0x3 ;  /* 0x0000000e05067291 */ /* 0x000fe2000f8e183f */
[----:B------:R-:W-:-:S05]  /*1ab0*/  IMAD.U32 R0, RZ, RZ, UR4 ;  /* 0x00000004ff007e24 */ /* 0x000fca000f8e00ff */
[----:B------:R-:W-:-:S04]  /*1ac0*/  SHF.L.U32 R0, R0, 0x1f, RZ ;  /* 0x0000001f00007819 */ /* 0x000fc800000006ff */
[----:B------:R0:W1:Y:S01]  /*1ad0*/  SYNCS.PHASECHK.TRANS64.TRYWAIT P0, [UR6], R0 ;  /* 0x00000000ff0075a7 */ /* 0x0000620008000146 */
[----:B------:R-:W-:Y:S05]  /*1ae0*/  @!P1 BRA `(.L_x_15) ;  /* 0x0000000000049947 */ /* 0x000fea0003800000 */
[----:B------:R-:W-:Y:S01]  /*1af0*/  BPT.TRAP 0x1 ;  /* 0x000000040000795c */ /* 0x000fe20000300000 */
.L_x_15:
[----:B-1----:R-:W-:Y:S05]  /*1b00*/  @P0 BRA `(.L_x_16) ;  /* 0x0000000000080947 */ /* 0x002fea0003800000 */
[----:B------:R-:W1:Y:S02]  /*1b10*/  SYNCS.PHASECHK.TRANS64.TRYWAIT P0, [UR6], R0 ;  /* 0x00000000ff0075a7 */ /* 0x000e640008000146 */
[----:B-1----:R-:W-:Y:S05]  /*1b20*/  @!P0 BRA `(.L_x_17) ;  /* 0x000000e4001c8947 */ /* 0x002fea0003800000 */
.L_x_16:
[----:B------:R-:W-:Y:S01]  /*1b30*/  UIADD3 UR6, UR14, 0xc100, URZ ;  /* 0x0000c1000e067890 */ /* 0x000fe2000fffe03f */
[----:B------:R-:W-:Y:S01]  /*1b40*/  WARPGROUP.ARRIVE ;  /* 0x00000000000079c5 */ /* 0x000fe20000000000 */
[----:B------:R-:W-:Y:S01]  /*1b50*/  ULOP3.LUT UR8, UR15, 0x10000, URZ, 0xfc, !UPT ;  /* 0x000100000f087892 */ /* 0x000fe2000f8efc3f */
[----:B------:R2:W-:Y:S01]  /*1b60*/  STL [R1+0x6c], RZ ;  /* 0x00006cff01007387 */ /* 0x0005e20000100800 */
[----:B------:R-:W-:Y:S01]  /*1b70*/  USHF.R.U32.HI UR6, URZ, 0x4, UR6 ;  /* 0x000000043f067899 */ /* 0x000fe20008011606 */
[----:B01----:R-:W-:Y:S01]  /*1b80*/  IMAD.MOV.U32 R0, RZ, RZ, RZ ;  /* 0x000000ffff007224 */ /* 0x003fe200078e00ff */
[----:B------:R-:W-:Y:S01]  /*1b90*/  UMOV UR9, 0x40000040 ;  /* 0x4000004000097882 */ /* 0x000fe20000000000 */
[----:B------:R-:W-:Y:S01]  /*1ba0*/  UMOV UR11, 0x40000040 ;  /* 0x40000040000b7882 */ /* 0x000fe20000000000 */
[----:B------:R-:W-:Y:S01]  /*1bb0*/  ULOP3.LUT UR6, UR6, 0x3fff, URZ, 0xc0, !UPT ;  /* 0x00003fff06067892 */ /* 0x000fe2000f8ec03f */
[----:B------:R2:W-:Y:S01]  /*1bc0*/  STL [R1+0x68], RZ ;  /* 0x000068ff01007387 */ /* 0x0005e20000100800 */
[----:B------:R-:W-:-:S02]  /*1bd0*/  CS2R R2, SRZ ;  /* 0x0000000000027805 */ /* 0x000fc4000001ff00 */
[----:B------:R-:W-:Y:S01]  /*1be0*/  CS2R R4, SRZ ;  /* 0x0000000000047805 */ /* 0x000fe2000001ff00 */
[----:B------:R-:W-:Y:S01]  /*1bf0*/  ULOP3.LUT UR7, UR6, 0x10000, URZ, 0xfc, !UPT ;  /* 0x0001000006077892 */ /* 0x000fe2000f8efc3f */
[----:B------:R2:W-:Y:S01]  /*1c00*/  STL [R1+0x64], RZ ;  /* 0x000064ff01007387 */ /* 0x0005e20000100800 */
[----:B------:R-:W-:Y:S01]  /*1c10*/  ULEA UR6, UR5, UR8, 0xa ;  /* 0x0000000805067291 */ /* 0x000fe2000f8e503f */
[----:B------:R-:W-:Y:S01]  /*1c20*/  CS2R R6, SRZ ;  /* 0x0000000000067805 */ /* 0x000fe2000001ff00 */
[----:B------:R-:W-:Y:S01]  /*1c30*/  ULEA UR7, UR5, UR7, 0xb ;  /* 0x0000000705077291 */ /* 0x000fe2000f8e583f */
[----:B------:R2:W-:Y:S01]  /*1c40*/  STL [R1+0x60], RZ ;  /* 0x000060ff01007387 */ /* 0x0005e20000100800 */
[----:B------:R-:W-:Y:S02]  /*1c50*/  CS2R R8, SRZ ;  /* 0x0000000000087805 */ /* 0x000fe4000001ff00 */
[----:B------:R-:W-:Y:S02]  /*1c60*/  CS2R R10, SRZ ;  /* 0x00000000000a7805 */ /* 0x000fe4000001ff00 */
[----:B------:R-:W-:Y:S01]  /*1c70*/  CS2R R12, SRZ ;  /* 0x00000000000c7805 */ /* 0x000fe2000001ff00 */
[----:B------:R-:W-:Y:S01]  /*1c80*/  UMOV UR8, UR6 ;  /* 0x0000000600087c82 */ /* 0x000fe20008000000 */
[----:B------:R2:W-:Y:S01]  /*1c90*/  STL [R1+0x5c], RZ ;  /* 0x00005cff01007387 */ /* 0x0005e20000100800 */
[----:B------:R-:W-:Y:S01]  /*1ca0*/  UMOV UR10, UR7 ;  /* 0x00000007000a7c82 */ /* 0x000fe20008000000 */
[----:B------:R-:W-:Y:S01]  /*1cb0*/  CS2R R14, SRZ ;  /* 0x00000000000e7805 */ /* 0x000fe2000001ff00 */
[----:B------:R-:W-:Y:S01]  /*1cc0*/  QGMMA.64x256x32.F32.E5M2.E5M2 R24, gdesc[UR8], RZ, !UPT ;  /* 0x03e00000081879f3 */ /* 0x000fe2000c7038ff */
[----:B------:R-:W-:Y:S01]  /*1cd0*/  UIADD3 UR8, UR6, 0x2, URZ ;  /* 0x0000000206087890 */ /* 0x000fe2000fffe03f */
[----:B------:R2:W-:Y:S01]  /*1ce0*/  STL [R1+0x58], RZ ;  /* 0x000058ff01007387 */ /* 0x0005e20000100800 */
[----:B------:R-:W-:Y:S01]  /*1cf0*/  UIADD3 UR10, UR7, 0x2, URZ ;  /* 0x00000002070a7890 */ /* 0x000fe2000fffe03f */
[----:B------:R-:W-:Y:S01]  /*1d00*/  CS2R R16, SRZ ;  /* 0x0000000000107805 */ /* 0x000fe2000001ff00 */
[----:B------:R-:W-:Y:S01]  /*1d10*/  UMOV UR9, 0x40000040 ;  /* 0x4000004000097882 */ /* 0x000fe20000000000 */
[----:B------:R-:W-:Y:S01]  /*1d20*/  UMOV UR11, 0x40000040 ;  /* 0x40000040000b7882 */ /* 0x000fe20000000000 */
        /* <DEDUP_REMOVED lines=54> */
[----:B------:R-:W-:Y:S01]  /*2090*/  CS2R R226, SRZ ;  /* 0x0000000000e27805 */ /* 0x000fe2000001ff00 */
[----:B------:R-:W-:Y:S01]  /*20a0*/  IMAD.MOV.U32 R228, RZ, RZ, RZ ;  /* 0x000000ffffe47224 */ /* 0x000fe200078e00ff */
[----:B------:R2:W-:Y:S04]  /*20b0*/  STL [R1+0x1c], RZ ;  /* 0x00001cff01007387 */ /* 0x0005e80000100800 */
[----:B------:R2:W-:Y:S04]  /*20c0*/  STL [R1+0x18], RZ ;  /* 0x000018ff01007387 */ /* 0x0005e80000100800 */
[----:B------:R2:W-:Y:S04]  /*20d0*/  STL [R1+0x14], RZ ;  /* 0x000014ff01007387 */ /* 0x0005e80000100800 */
[----:B------:R2:W-:Y:S04]  /*20e0*/  STL [R1+0x10], RZ ;  /* 0x000010ff01007387 */ /* 0x0005e80000100800 */
[----:B------:R2:W-:Y:S04]  /*20f0*/  STL [R1+0xc], RZ ;  /* 0x00000cff01007387 */ /* 0x0005e80000100800 */
[----:B------:R2:W-:Y:S04]  /*2100*/  STL [R1+0x8], RZ ;  /* 0x000008ff01007387 */ /* 0x0005e80000100800 */
[----:B------:R2:W-:Y:S04]  /*2110*/  STL [R1+0x4], RZ ;  /* 0x000004ff01007387 */ /* 0x0005e80000100800 */
[----:B------:R2:W-:Y:S01]  /*2120*/  STL [R1], RZ ;  /* 0x000000ff01007387 */ /* 0x0005e20000100800 */
[----:B------:R-:W-:Y:S01]  /*2130*/  QGMMA.64x256x32.F32.E5M2.E5M2 R24, gdesc[UR8], R24 ;  /* 0x03e00000081879f3 */ /* 0x000fe20008703818 */
[----:B------:R-:W-:-:S02]  /*2140*/  UIADD3 UR8, UR6, 0x4, URZ ;  /* 0x0000000406087890 */ /* 0x000fc4000fffe03f */
[----:B------:R-:W-:Y:S01]  /*2150*/  UIADD3 UR10, UR7, 0x4, URZ ;  /* 0x00000004070a7890 */ /* 0x000fe2000fffe03f */
[----:B------:R-:W-:Y:S01]  /*2160*/  UMOV UR9, 0x40000040 ;  /* 0x4000004000097882 */ /* 0x000fe20000000000 */
[----:B------:R-:W-:-:S15]  /*2170*/  UMOV UR11, 0x40000040 ;  /* 0x40000040000b7882 */ /* 0x000fde0000000000 */
[----:B------:R-:W-:-:S08]  /*2180*/  NOP ;  /* 0x0000000000007918 */ /* 0x000fd00000000000 */
[----:B------:R-:W-:Y:S01]  /*2190*/  QGMMA.64x256x32.F32.E5M2.E5M2 R24, gdesc[UR8], R24 ;  /* 0x03e00000081879f3 */ /* 0x000fe20008703818 */
[----:B------:R-:W-:Y:S02]  /*21a0*/  UIADD3 UR10, UR7, 0x6, URZ ;  /* 0x00000006070a7890 */ /* 0x000fe4000fffe03f */
[----:B------:R-:W-:Y:S01]  /*21b0*/  UIADD3 UR8, UR6, 0x6, URZ ;  /* 0x0000000606087890 */ /* 0x000fe2000fffe03f */
[----:B------:R-:W-:Y:S01]  /*21c0*/  ULDC UR7, c[0x0][0x50c] ;  /* 0x0001430000077ab9 */ /* 0x000fe20000000800 */
[----:B------:R-:W-:Y:S01]  /*21d0*/  UMOV UR9, 0x40000040 ;  /* 0x4000004000097882 */ /* 0x000fe20000000000 */
[----:B------:R-:W-:Y:S01]  /*21e0*/  UISETP.NE.AND UP0, UPT, UR7, 0x4, UPT ;  /* 0x000000040700788c */ /* 0x000fe2000bf05270 */
[----:B------:R-:W-:Y:S01]  /*21f0*/  UMOV UR11, 0x40000040 ;  /* 0x40000040000b7882 */ /* 0x000fe20000000000 */
[----:B------:R-:W-:Y:S02]  /*2200*/  UMOV UR6, 0x4 ;  /* 0x0000000400067882 */ /* 0x000fe40000000000 */
[----:B------:R-:W-:-:S06]  /*2210*/  USEL UR7, URZ, 0x1, UP0 ;  /* 0x000000013f077887 */ /* 0x000fcc0008000000 */
[----:B------:R-:W-:-:S12]  /*2220*/  ISETP.NE.AND P0, PT, RZ, UR7, PT ;  /* 0x00000007ff007c0c */ /* 0x000fd8000bf05270 */
[----:B------:R-:W-:Y:S01]  /*2230*/  QGMMA.64x256x32.F32.E5M2.E5M2 R24, gdesc[UR8], R24, gsb0 ;  /* 0x03e00000081879f3 */ /* 0x000fe20008003818 */
[----:B--2---:R-:W-:Y:S05]  /*2240*/  @!P0 BRA `(.L_x_18) ;  /* 0x0000000800808947 */ /* 0x004fea0003800000 */
[----:B------:R-:W-:Y:S02]  /*2250*/  WARPGROUP.DEPBAR.LE gsb0, 0x0 ;  /* 0x00008000000079c5 */ /* 0x000fe40000010000 */
[----:B------:R-:W-:-:S01]  /*2260*/  FADD R227, RZ, R25 ;  /* 0x00000019ffe37221 */ /* 0x000fc20000000000 */
[----:B------:R-:W-:Y:S01]  /*2270*/  FADD R228, RZ, R24 ;  /* 0x00000018ffe47221 */ /* 0x000fe20000000000 */
[----:B------:R-:W-:-:S01]  /*2280*/  FADD R226, RZ, R26 ;  /* 0x0000001affe27221 */ /* 0x000fc20000000000 */
[----:B------:R-:W-:Y:S01]  /*2290*/  FADD R225, RZ, R27 ;  /* 0x0000001bffe17221 */ /* 0x000fe20000000000 */
[----:B------:R-:W-:-:S01]  /*22a0*/  FADD R224, RZ, R28 ;  /* 0x0000001cffe07221 */ /* 0x000fc20000000000 */
[----:B------:R0:W-:Y:S01]  /*22b0*/  STL [R1+0x80], R227 ;  /* 0x000080e301007387 */ /* 0x0001e20000100800 */
[----:B------:R-:W-:-:S01]  /*22c0*/  FADD R223, RZ, R29 ;  /* 0x0000001dffdf7221 */ /* 0x000fc20000000000 */
[----:B------:R-:W-:Y:S01]  /*22d0*/  FADD R222, RZ, R30 ;  /* 0x0000001effde7221 */ /* 0x000fe20000000000 */
[----:B------:R-:W-:-:S01]  /*22e0*/  FADD R221, RZ, R31 ;  /* 0x0000001fffdd7221 */ /* 0x000fc20000000000 */
[----:B------:R-:W-:Y:S01]  /*22f0*/  FADD R220, RZ, R32 ;  /* 0x00000020ffdc7221 */ /* 0x000fe20000000000 */
[----:B------:R-:W-:-:S01]  /*2300*/  FADD R219, RZ, R33 ;  /* 0x00000021ffdb7221 */ /* 0x000fc20000000000 */
[----:B------:R-:W-:Y:S01]  /*2310*/  FADD R218, RZ, R34 ;  /* 0x00000022ffda7221 */ /* 0x000fe20000000000 */
[----:B------:R-:W-:-:S01]  /*2320*/  FADD R217, RZ, R35 ;  /* 0x00000023ffd97221 */ /* 0x000fc20000000000 */
[----:B------:R-:W-:Y:S01]  /*2330*/  FADD R216, RZ, R36 ;  /* 0x00000024ffd87221 */ /* 0x000fe20000000000 */
[----:B------:R-:W-:-:S01]  /*2340*/  FADD R215, RZ, R37 ;  /* 0x00000025ffd77221 */ /* 0x000fc20000000000 */
[----:B0-----:R-:W-:Y:S01]  /*2350*/  FADD R227, RZ, R124 ;  /* 0x0000007cffe37221 */ /* 0x001fe20000000000 */
[----:B------:R-:W-:-:S01]  /*2360*/  FADD R214, RZ, R38 ;  /* 0x00000026ffd67221 */ /* 0x000fc20000000000 */
[----:B------:R-:W-:Y:S01]  /*2370*/  FADD R213, RZ, R39 ;  /* 0x00000027ffd57221 */ /* 0x000fe20000000000 */
[----:B------:R-:W-:-:S01]  /*2380*/  FADD R212, RZ, R40 ;  /* 0x00000028ffd47221 */ /* 0x000fc20000000000 */
[----:B------:R-:W-:Y:S01]  /*2390*/  FADD R211, RZ, R41 ;  /* 0x00000029ffd37221 */ /* 0x000fe20000000000 */
[----:B------:R0:W-:Y:S01]  /*23a0*/  STL [R1], R227 ;  /* 0x000000e301007387 */ /* 0x0001e20000100800 */
        /* <DEDUP_REMOVED lines=94> */
[----:B0-----:R-:W-:-:S05]  /*2990*/  FADD R227, RZ, R131 ;  /* 0x00000083ffe37221 */ /* 0x001fca0000000000 */
[----:B------:R0:W-:Y:S02]  /*29a0*/  STL [R1+0x1c], R227 ;  /* 0x00001ce301007387 */ /* 0x0001e40000100800 */
        /* <DEDUP_REMOVED lines=39> */
[----:B------:R0:W-:Y:S04]  /*2c20*/  STL [R1+0x6c], R227 ;  /* 0x00006ce301007387 */ /* 0x0001e80000100800 */
[----:B0-----:R0:W5:Y:S01]  /*2c30*/  LDL.LU R227, [R1+0x80] ;  /* 0x0000800001e37983 */ /* 0x0011620000300800 */
[----:B------:R-:W-:-:S05]  /*2c40*/  UMOV UR6, URZ ;  /* 0x0000003f00067c82 */ /* 0x000fca0008000000 */
.L_x_18:
[----:B------:R-:W-:Y:S01]  /*2c50*/  UIADD3 UR16, UR5, 0x1, URZ ;  /* 0x0000000105107890 */ /* 0x000fe2000fffe03f */
[----:B------:R-:W-:-:S03]  /*2c60*/  UMOV UR8, 0x1 ;  /* 0x0000000100087882 */ /* 0x000fc60000000000 */
[----:B------:R-:W-:-:S04]  /*2c70*/  UISETP.NE.AND UP0, UPT, UR16, 0x3, UPT ;  /* 0x000000031000788c */ /* 0x000fc8000bf05270 */
[----:B------:R-:W-:Y:S02]  /*2c80*/  USEL UR17, URZ, 0x1, UP0 ;  /* 0x000000013f117887 */ /* 0x000fe40008000000 */
[----:B------:R-:W-:Y:S02]  /*2c90*/  USEL UR16, UR16, URZ, UP0 ;  /* 0x0000003f10107287 */ /* 0x000fe40008000000 */
[----:B------:R-:W-:-:S12]  /*2ca0*/  ULOP3.LUT UR17, UR4, UR17, URZ, 0x3c, !UPT ;  /* 0x0000001104117292 */ /* 0x000fd8000f8e3c3f */
.L_x_13:
[----:B------:R-:W-:-:S04]  /*2cb0*/  UISETP.LT.AND UP0, UPT, UR12, 0x1, UPT ;  /* 0x000000010c00788c */ /* 0x000fc8000bf01270 */
[----:B------:R-:W-:-:S04]  /*2cc0*/  USEL UR9, UR12, 0x1, UP0 ;  /* 0x000000010c097887 */ /* 0x000fc80008000000 */
[----:B------:R-:W-:-:S04]  /*2cd0*/  UIADD3 UR19, UR12, -UR9, URZ ;  /* 0x800000090c137290 */ /* 0x000fc8000fffe03f */
[----:B------:R-:W-:-:S06]  /*2ce0*/  UISETP.GE.AND UP0, UPT, UR19, 0x1, UPT ;  /* 0x000000011300788c */ /* 0x000fcc000bf06270 */
[----:B------:R-:W-:-:S13]  /*2cf0*/  PLOP3.LUT P0, PT, PT, PT, UP0, 0x80, 0x0 ;  /* 0x000000000000781c */ /* 0x000fda0003f0f008 */
[----:B------:R-:W-:Y:S05]  /*2d00*/  @!P0 BRA `(.L_x_19) ;  /* 0x0000001000b88947 */ /* 0x000fea0003800000 */
[----:B------:R-:W-:Y:S01]  /*2d10*/  UMOV UR18, UR5 ;  /* 0x0000000500127c82 */ /* 0x000fe20008000000 */
[----:B------:R-:W-:-:S05]  /*2d20*/  ULDC UR27, c[0x0][0x50c] ;  /* 0x00014300001b7ab9 */ /* 0x000fca0000000800 */
.L_x_27:
[----:B------:R-:W-:-:S06]  /*2d30*/  UISETP.NE.AND UP0, UPT, UR25, 0x3, UPT ;  /* 0x000000031900788c */ /* 0x000fcc000bf05270 */
[----:B------:R-:W-:-:S13]  /*2d40*/  PLOP3.LUT P1, PT, PT, PT, UP0, 0x80, 0x0 ;  /* 0x000000000000781c */ /* 0x000fda0003f2f008 */
[----:B-1---5:R-:W-:Y:S05]  /*2d50*/  @!P1 BRA `(.L_x_20) ;  /* 0x0000000000049947 */ /* 0x022fea0003800000 */
[----:B------:R-:W-:Y:S01]  /*2d60*/  BPT.TRAP 0x1 ;  /* 0x000000040000795c */ /* 0x000fe20000300000 */
.L_x_20:
[----:B------:R-:W1:Y:S01]  /*2d70*/  S2UR UR9, SR_CgaCtaId ;  /* 0x00000000000979c3 */ /* 0x000e620000008800 */
[----:B------:R-:W-:Y:S01]  /*2d80*/  UMOV UR14, 0x400 ;  /* 0x00000400000e7882 */ /* 0x000fe20000000000 */
[----:B------:R-:W-:-:S05]  /*2d90*/  IMAD.U32 R229, RZ, RZ, UR17 ;  /* 0x00000011ffe57e24 */ /* 0x000fca000f8e00ff */
[----:B------:R-:W-:Y:S01]  /*2da0*/  SHF.L.U32 R229, R229, 0x1f, RZ ;  /* 0x0000001fe5e57819 */ /* 0x000fe200000006ff */
[----:B-1----:R-:W-:-:S04]  /*2db0*/  ULEA UR14, UR9, UR14, 0x18 ;  /* 0x0000000e090e7291 */ /* 0x002fc8000f8ec03f */
[----:B------:R-:W-:-:S09]  /*2dc0*/  ULEA UR9, UR16, UR14, 0x3 ;  /* 0x0000000e10097291 */ /* 0x000fd2000f8e183f */
[----:B------:R1:W2:Y:S01]  /*2dd0*/  SYNCS.PHASECHK.TRANS64.TRYWAIT P0, [UR9], R229 ;  /* 0x000000e5ff0075a7 */ /* 0x0002a20008000149 */
[----:B------:R-:W-:Y:S05]  /*2de0*/  @!P1 BRA `(.L_x_21) ;  /* 0x0000000000049947 */ /* 0x000fea0003800000 */
[----:B------:R-:W-:Y:S01]  /*2df0*/  BPT.TRAP 0x1 ;  /* 0x000000040000795c */ /* 0x000fe20000300000 */
.L_x_21:
[----:B--2---:R-:W-:Y:S05]  /*2e00*/  @P0 BRA `(.L_x_22) ;  /* 0x0000000000080947 */ /* 0x004fea0003800000 */
[----:B------:R-:W2:Y:S02]  /*2e10*/  SYNCS.PHASECHK.TRANS64.TRYWAIT P0, [UR9], R229 ;  /* 0x000000e5ff0075a7 */ /* 0x000ea40008000149 */
[----:B--2---:R-:W-:Y:S05]  /*2e20*/  @!P0 BRA `(.L_x_23) ;  /* 0x000000d000748947 */ /* 0x004fea0003800000 */
.L_x_22:
[----:B------:R-:W-:Y:S01]  /*2e30*/  UIADD3 UR9, UR14, 0xc100, URZ ;  /* 0x0000c1000e097890 */ /* 0x000fe2000fffe03f */
[----:B------:R-:W-:Y:S01]  /*2e40*/  WARPGROUP.ARRIVE ;  /* 0x00000000000079c5 */ /* 0x000fe20000000000 */
[----:B------:R-:W-:Y:S02]  /*2e50*/  UISETP.NE.AND UP0, UPT, UR7, URZ, UPT ;  /* 0x0000003f0700728c */ /* 0x000fe4000bf05270 */
[----:B------:R-:W-:Y:S02]  /*2e60*/  USHF.R.U32.HI UR9, URZ, 0x4, UR9 ;  /* 0x000000043f097899 */ /* 0x000fe40008011609 */
[----:B------:R-:W-:Y:S02]  /*2e70*/  USEL UR8, UR8, URZ, !UP0 ;  /* 0x0000003f08087287 */ /* 0x000fe4000c000000 */
[----:B------:R-:W-:Y:S02]  /*2e80*/  ULOP3.LUT UR9, UR9, 0x3fff, URZ, 0xc0, !UPT ;  /* 0x00003fff09097892 */ /* 0x000fe4000f8ec03f */
[----:B------:R-:W-:-:S02]  /*2e90*/  ULOP3.LUT UR7, UR15, 0x10000, URZ, 0xfc, !UPT ;  /* 0x000100000f077892 */ /* 0x000fc4000f8efc3f */
[----:B------:R-:W-:Y:S02]  /*2ea0*/  ULOP3.LUT UR9, UR9, 0x10000, URZ, 0xfc, !UPT ;  /* 0x0001000009097892 */ /* 0x000fe4000f8efc3f */
[----:B------:R-:W-:Y:S02]  /*2eb0*/  UISETP.NE.U32.AND UP0, UPT, UR8, URZ, UPT ;  /* 0x0000003f0800728c */ /* 0x000fe4000bf05070 */
[----:B------:R-:W-:Y:S02]  /*2ec0*/  ULEA UR7, UR16, UR7, 0xa ;  /* 0x0000000710077291 */ /* 0x000fe4000f8e503f */
[----:B------:R-:W-:Y:S01]  /*2ed0*/  ULEA UR26, UR16, UR9, 0xb ;  /* 0x00000009101a7291 */ /* 0x000fe2000f8e583f */
[----:B------:R-:W-:Y:S02]  /*2ee0*/  UMOV UR11, 0x40000040 ;  /* 0x40000040000b7882 */ /* 0x000fe40000000000 */
[----:B------:R-:W-:Y:S01]  /*2ef0*/  UMOV UR9, 0x40000040 ;  /* 0x4000004000097882 */ /* 0x000fe20000000000 */
[----:B------:R-:W-:Y:S01]  /*2f00*/  UIADD3 UR6, UR6, 0x4, URZ ;  /* 0x0000000406067890 */ /* 0x000fe2000fffe03f */
[----:B------:R-:W-:-:S02]  /*2f10*/  UMOV UR8, UR7 ;  /* 0x0000000700087c82 */ /* 0x000fc40008000000 */
[----:B------:R-:W-:Y:S02]  /*2f20*/  UMOV UR10, UR26 ;  /* 0x0000001a000a7c82 */ /* 0x000fe40008000000 */
[----:B------:R-:W-:Y:S01]  /*2f30*/  QGMMA.64x256x32.F32.E5M2.E5M2 R24, gdesc[UR8], R24, UP0 ;  /* 0x03e00000081879f3 */ /* 0x000fe2000bf03818 */
[----:B------:R-:W-:Y:S02]  /*2f40*/  UIADD3 UR8, UR7, 0x2, URZ ;  /* 0x0000000207087890 */ /* 0x000fe4000fffe03f */
[----:B------:R-:W-:Y:S01]  /*2f50*/  UIADD3 UR10, UR26, 0x2, URZ ;  /* 0x000000021a0a7890 */ /* 0x000fe2000fffe03f */
[----:B------:R-:W-:Y:S01]  /*2f60*/  UMOV UR9, 0x40000040 ;  /* 0x4000004000097882 */ /* 0x000fe20000000000 */
[----:B------:R-:W-:Y:S01]  /*2f70*/  UMOV UR11, 0x40000040 ;  /* 0x40000040000b7882 */ /* 0x000fe20000000000 */
[----:B------:R-:W-:-:S15]  /*2f80*/  UISETP.NE.AND UP0, UPT, UR6, UR27, UPT ;  /* 0x0000001b0600728c */ /* 0x000fde000bf05270 */
[----:B------:R-:W-:-:S07]  /*2f90*/  NOP ;  /* 0x0000000000007918 */ /* 0x000fce0000000000 */
[----:B------:R-:W-:Y:S01]  /*2fa0*/  QGMMA.64x256x32.F32.E5M2.E5M2 R24, gdesc[UR8], R24 ;  /* 0x03e00000081879f3 */ /* 0x000fe20008703818 */
[----:B------:R-:W-:Y:S02]  /*2fb0*/  UIADD3 UR8, UR7, 0x4, URZ ;  /* 0x0000000407087890 */ /* 0x000fe4000fffe03f */
[----:B------:R-:W-:Y:S01]  /*2fc0*/  UIADD3 UR10, UR26, 0x4, URZ ;  /* 0x000000041a0a7890 */ /* 0x000fe2000fffe03f */
[----:B------:R-:W-:Y:S01]  /*2fd0*/  UMOV UR9, 0x40000040 ;  /* 0x4000004000097882 */ /* 0x000fe20000000000 */
[----:B------:R-:W-:-:S15]  /*2fe0*/  UMOV UR11, 0x40000040 ;  /* 0x40000040000b7882 */ /* 0x000fde0000000000 */
[----:B------:R-:W-:-:S08]  /*2ff0*/  NOP ;  /* 0x0000000000007918 */ /* 0x000fd00000000000 */
[----:B------:R-:W-:Y:S01]  /*3000*/  QGMMA.64x256x32.F32.E5M2.E5M2 R24, gdesc[UR8], R24 ;  /* 0x03e00000081879f3 */ /* 0x000fe20008703818 */
[----:B------:R-:W-:Y:S02]  /*3010*/  UIADD3 UR8, UR7, 0x6, URZ ;  /* 0x0000000607087890 */ /* 0x000fe4000fffe03f */
[----:B------:R-:W-:Y:S01]  /*3020*/  UIADD3 UR10, UR26, 0x6, URZ ;  /* 0x000000061a0a7890 */ /* 0x000fe2000fffe03f */
[----:B------:R-:W-:Y:S01]  /*3030*/  UMOV UR9, 0x40000040 ;  /* 0x4000004000097882 */ /* 0x000fe20000000000 */
[----:B------:R-:W-:Y:S01]  /*3040*/  UMOV UR11, 0x40000040 ;  /* 0x40000040000b7882 */ /* 0x000fe20000000000 */
[----:B------:R-:W-:-:S06]  /*3050*/  USEL UR7, URZ, 0x1, UP0 ;  /* 0x000000013f077887 */ /* 0x000fcc0008000000 */
[----:B------:R-:W-:-:S15]  /*3060*/  ISETP.NE.AND P0, PT, RZ, UR7, PT ;  /* 0x00000007ff007c0c */ /* 0x000fde000bf05270 */
[----:B------:R-:W-:-:S01]  /*3070*/  NOP ;  /* 0x0000000000007918 */ /* 0x000fc20000000000 */
[----:B------:R-:W-:Y:S03]  /*3080*/  QGMMA.64x256x32.F32.E5M2.E5M2 R24, gdesc[UR8], R24, gsb0 ;  /* 0x03e00000081879f3 */ /* 0x000fe60008003818 */
[----:B------:R-:W-:Y:S02]  /*3090*/  WARPGROUP.DEPBAR.LE gsb0, 0x1 ;  /* 0x00008000000079c5 */ /* 0x000fe40000010100 */
[----:B------:R-:W-:Y:S05]  /*30a0*/  @!P0 BRA `(.L_x_24) ;  /* 0x0000000c00708947 */ /* 0x000fea0003800000 */
[----:B------:R-:W-:Y:S02]  /*30b0*/  WARPGROUP.DEPBAR.LE gsb0, 0x0 ;  /* 0x00008000000079c5 */ /* 0x000fe40000010000 */
[----:B-----5:R-:W-:-:S01]  /*30c0*/  FADD R227, R25, R227 ;  /* 0x000000e319e37221 */ /* 0x020fc20000000000 */
[----:B------:R-:W-:Y:S01]  /*30d0*/  FADD R226, R26, R226 ;  /* 0x000000e21ae27221 */ /* 0x000fe20000000000 */
[----:B------:R-:W-:-:S01]  /*30e0*/  FADD R225, R27, R225 ;  /* 0x000000e11be17221 */ /* 0x000fc20000000000 */
[----:B------:R-:W-:Y:S01]  /*30f0*/  FADD R224, R28, R224 ;  /* 0x000000e01ce07221 */ /* 0x000fe20000000000 */
[----:B------:R-:W-:-:S01]  /*3100*/  FADD R223, R29, R223 ;  /* 0x000000df1ddf7221 */ /* 0x000fc20000000000 */
[----:B------:R2:W-:Y:S01]  /*3110*/  STL [R1+0x80], R227 ;  /* 0x000080e301007387 */ /* 0x0005e20000100800 */
[----:B------:R-:W-:-:S01]  /*3120*/  FADD R222, R30, R222 ;  /* 0x000000de1ede7221 */ /* 0x000fc20000000000 */
[----:B------:R-:W-:Y:S01]  /*3130*/  FADD R221, R31, R221 ;  /* 0x000000dd1fdd7221 */ /* 0x000fe20000000000 */
[----:B------:R-:W-:-:S01]  /*3140*/  FADD R220, R32, R220 ;  /* 0x000000dc20dc7221 */ /* 0x000fc20000000000 */
[----:B------:R-:W-:Y:S01]  /*3150*/  FADD R219, R33, R219 ;  /* 0x000000db21db7221 */ /* 0x000fe20000000000 */
[----:B------:R-:W-:-:S01]  /*3160*/  FADD R218, R34, R218 ;  /* 0x000000da22da7221 */ /* 0x000fc20000000000 */
[----:B------:R-:W-:Y:S01]  /*3170*/  FADD R217, R35, R217 ;  /* 0x000000d923d97221 */ /* 0x000fe20000000000 */
[----:B------:R-:W-:-:S01]  /*3180*/  FADD R216, R36, R216 ;  /* 0x000000d824d87221 */ /* 0x000fc20000000000 */
[----:B------:R-:W-:Y:S01]  /*3190*/  FADD R215, R37, R215 ;  /* 0x000000d725d77221 */ /* 0x000fe20000000000 */
[----:B------:R-:W-:-:S01]  /*31a0*/  FADD R214, R38, R214 ;  /* 0x000000d626d67221 */ /* 0x000fc20000000000 */
[----:B--2---:R-:W2:Y:S01]  /*31b0*/  LDL.LU R227, [R1+0x28] ;  /* 0x0000280001e37983 */ /* 0x004ea20000300800 */
[----:B------:R-:W-:-:S01]  /*31c0*/  FADD R213, R39, R213 ;  /* 0x000000d527d57221 */ /* 0x000fc20000000000 */
[----:B------:R-:W-:Y:S01]  /*31d0*/  FADD R212, R40, R212 ;  /* 0x000000d428d47221 */ /* 0x000fe20000000000 */
[----:B------:R-:W-:-:S01]  /*31e0*/  FADD R211, R41, R211 ;  /* 0x000000d329d37221 */ /* 0x000fc20000000000 */
[----:B------:R3:W-:Y:S01]  /*31f0*/  STL [R1+0x84], R226 ;  /* 0x000084e201007387 */ /* 0x0007e20000100800 */
[----:B------:R-:W-:-:S03]  /*3200*/  FADD R228, R24, R228 ;  /* 0x000000e418e47221 */ /* 0x000fc60000000000 */
[----:B---3--:R-:W3:Y:S04]  /*3210*/  LDL.LU R226, [R1+0x24] ;  /* 0x0000240001e27983 */ /* 0x008ee80000300800 */
[----:B------:R4:W-:Y:S04]  /*3220*/  STL [R1+0x88], R225 ;  /* 0x000088e101007387 */ /* 0x0009e80000100800 */
[----:B----4-:R-:W4:Y:S04]  /*3230*/  LDL.LU R225, [R1+0x20] ;  /* 0x0000200001e17983 */ /* 0x010f280000300800 */
[----:B------:R0:W-:Y:S04]  /*3240*/  STL [R1+0x8c], R224 ;  /* 0x00008ce001007387 */ /* 0x0001e80000100800 */
[----:B0-----:R-:W4:Y:S04]  /*3250*/  LDL.LU R224, [R1+0x1c] ;  /* 0x00001c0001e07983 */ /* 0x001f280000300800 */
        /* <DEDUP_REMOVED lines=13> */
[----:B0-----:R-:W4:Y:S04]  /*3330*/  LDL.LU R217, [R1] ;  /* 0x0000000001d97983 */ /* 0x001f280000300800 */
[----:B------:R-:W-:Y:S04]  /*3340*/  STL [R1+0xac], R216 ;  /* 0x0000acd801007387 */ /* 0x000fe80000100800 */
[----:B------:R-:W-:Y:S04]  /*3350*/  STL [R1+0xb0], R215 ;  /* 0x0000b0d701007387 */ /* 0x000fe80000100800 */
[----:B------:R-:W-:Y:S04]  /*3360*/  STL [R1+0xb4], R214 ;  /* 0x0000b4d601007387 */ /* 0x000fe80000100800 */
[----:B------:R-:W-:Y:S04]  /*3370*/  STL [R1+0xb8], R213 ;  /* 0x0000b8d501007387 */ /* 0x000fe80000100800 */
[----:B------:R-:W-:Y:S04]  /*3380*/  STL [R1+0xbc], R212 ;  /* 0x0000bcd401007387 */ /* 0x000fe80000100800 */
[----:B------:R0:W-:Y:S01]  /*3390*/  STL [R1+0xc0], R211 ;  /* 0x0000c0d301007387 */ /* 0x0001e20000100800 */
[----:B--2---:R-:W-:-:S01]  /*33a0*/  FADD R227, R134, R227 ;  /* 0x000000e386e37221 */ /* 0x004fc20000000000 */
[----:B---3--:R-:W-:Y:S01]  /*33b0*/  FADD R226, R133, R226 ;  /* 0x000000e285e27221 */ /* 0x008fe20000000000 */
[----:B----4-:R-:W-:-:S01]  /*33c0*/  FADD R225, R132, R225 ;  /* 0x000000e184e17221 */ /* 0x010fc20000000000 */
[----:B------:R-:W-:Y:S01]  /*33d0*/  FADD R224, R131, R224 ;  /* 0x000000e083e07221 */ /* 0x000fe20000000000 */
[----:B------:R-:W-:-:S01]  /*33e0*/  FADD R223, R130, R223 ;  /* 0x000000df82df7221 */ /* 0x000fc20000000000 */
[----:B------:R-:W-:Y:S01]  /*33f0*/  FADD R222, R129, R222 ;  /* 0x000000de81de7221 */ /* 0x000fe20000000000 */
[----:B------:R-:W-:-:S01]  /*3400*/  FADD R221, R128, R221 ;  /* 0x000000dd80dd7221 */ /* 0x000fc20000000000 */
[----:B------:R-:W-:Y:S01]  /*3410*/  FADD R220, R127, R220 ;  /* 0x000000dc7fdc7221 */ /* 0x000fe20000000000 */
[----:B------:R-:W-:-:S01]  /*3420*/  FADD R219, R126, R219 ;  /* 0x000000db7edb7221 */ /* 0x000fc20000000000 */
[----:B------:R-:W-:Y:S01]  /*3430*/  FADD R218, R125, R218 ;  /* 0x000000da7dda7221 */ /* 0x000fe20000000000 */
[----:B------:R-:W-:-:S05]  /*3440*/  FADD R217, R124, R217 ;  /* 0x000000d97cd97221 */ /* 0x000fca0000000000 */
[----:B------:R2:W-:Y:S04]  /*3450*/  STL [R1], R217 ;  /* 0x000000d901007387 */ /* 0x0005e80000100800 */
[----:B------:R3:W-:Y:S04]  /*3460*/  STL [R1+0x4], R218 ;  /* 0x000004da01007387 */ /* 0x0007e80000100800 */
[----:B------:R4:W-:Y:S04]  /*3470*/  STL [R1+0x8], R219 ;  /* 0x000008db01007387 */ /* 0x0009e80000100800 */
[----:B------:R1:W-:Y:S04]  /*3480*/  STL [R1+0xc], R220 ;  /* 0x00000cdc01007387 */ /* 0x0003e80000100800 */
[----:B------:R1:W-:Y:S04]  /*3490*/  STL [R1+0x10], R221 ;  /* 0x000010dd01007387 */ /* 0x0003e80000100800 */
[----:B------:R1:W-:Y:S04]  /*34a0*/  STL [R1+0x14], R222 ;  /* 0x000014de01007387 */ /* 0x0003e80000100800 */
[----:B------:R1:W-:Y:S04]  /*34b0*/  STL [R1+0x18], R223 ;  /* 0x000018df01007387 */ /* 0x0003e80000100800 */
[----:B------:R1:W-:Y:S04]  /*34c0*/  STL [R1+0x1c], R224 ;  /* 0x00001ce001007387 */ /* 0x0003e80000100800 */
[----:B0-----:R-:W4:Y:S04]  /*34d0*/  LDL.LU R211, [R1+0x2c] ;  /* 0x00002c0001d37983 */ /* 0x001f280000300800 */
[----:B------:R0:W-:Y:S04]  /*34e0*/  STL [R1+0x20], R225 ;  /* 0x000020e101007387 */ /* 0x0001e80000100800 */
[----:B------:R-:W4:Y:S04]  /*34f0*/  LDL.LU R212, [R1+0x30] ;  /* 0x0000300001d47983 */ /* 0x000f280000300800 */
[----:B------:R0:W-:Y:S04]  /*3500*/  STL [R1+0x24], R226 ;  /* 0x000024e201007387 */ /* 0x0001e80000100800 */
[----:B------:R-:W4:Y:S04]  /*3510*/  LDL.LU R213, [R1+0x34] ;  /* 0x0000340001d57983 */ /* 0x000f280000300800 */
[----:B------:R0:W-:Y:S04]  /*3520*/  STL [R1+0x28], R227 ;  /* 0x000028e301007387 */ /* 0x0001e80000100800 */
[----:B------:R-:W4:Y:S04]  /*3530*/  LDL.LU R214, [R1+0x38] ;  /* 0x0000380001d67983 */ /* 0x000f280000300800 */
[----:B------:R-:W4:Y:S04]  /*3540*/  LDL.LU R215, [R1+0x3c] ;  /* 0x00003c0001d77983 */ /* 0x000f280000300800 */
[----:B------:R-:W4:Y:S04]  /*3550*/  LDL.LU R216, [R1+0x40] ;  /* 0x0000400001d87983 */ /* 0x000f280000300800 */
[----:B--2---:R-:W2:Y:S04]  /*3560*/  LDL.LU R217, [R1+0x44] ;  /* 0x0000440001d97983 */ /* 0x004ea80000300800 */
[----:B---3--:R-:W3:Y:S04]  /*3570*/  LDL.LU R218, [R1+0x48] ;  /* 0x0000480001da7983 */ /* 0x008ee80000300800 */
[----:B----4-:R-:W4:Y:S04]  /*3580*/  LDL.LU R219, [R1+0x4c] ;  /* 0x00004c0001db7983 */ /* 0x010f280000300800 */
[----:B-1----:R-:W4:Y:S04]  /*3590*/  LDL.LU R220, [R1+0x50] ;  /* 0x0000500001dc7983 */ /* 0x002f280000300800 */
[----:B------:R-:W4:Y:S04]  /*35a0*/  LDL.LU R221, [R1+0x54] ;  /* 0x0000540001dd7983 */ /* 0x000f280000300800 */
[----:B------:R-:W4:Y:S04]  /*35b0*/  LDL.LU R222, [R1+0x58] ;  /* 0x0000580001de7983 */ /* 0x000f280000300800 */
[----:B------:R-:W4:Y:S04]  /*35c0*/  LDL.LU R223, [R1+0x5c] ;  /* 0x00005c0001df7983 */ /* 0x000f280000300800 */
[----:B------:R-:W4:Y:S04]  /*35d0*/  LDL.LU R224, [R1+0x60] ;  /* 0x0000600001e07983 */ /* 0x000f280000300800 */
[----:B0-----:R-:W4:Y:S04]  /*35e0*/  LDL.LU R225, [R1+0x64] ;  /* 0x0000640001e17983 */ /* 0x001f280000300800 */
[----:B------:R-:W4:Y:S04]  /*35f0*/  LDL.LU R226, [R1+0x68] ;  /* 0x0000680001e27983 */ /* 0x000f280000300800 */
[----:B------:R-:W4:Y:S01]  /*3600*/  LDL.LU R227, [R1+0x6c] ;  /* 0x00006c0001e37983 */ /* 0x000f220000300800 */
[----:B------:R-:W-:-:S05]  /*3610*/  FADD R211, R135, R211 ;  /* 0x000000d387d37221 */ /* 0x000fca0000000000 */
[----:B------:R0:W-:Y:S01]  /*3620*/  STL [R1+0x2c], R211 ;  /* 0x00002cd301007387 */ /* 0x0001e20000100800 */
[----:B------:R-:W-:-:S03]  /*3630*/  FADD R212, R136, R212 ;  /* 0x000000d488d47221 */ /* 0x000fc60000000000 */
[----:B0-----:R0:W5:Y:S01]  /*3640*/  LDL.LU R211, [R1+0xc0] ;  /* 0x0000c00001d37983 */ /* 0x0011620000300800 */
[----:B------:R-:W-:-:S03]  /*3650*/  FADD R213, R137, R213 ;  /* 0x000000d589d57221 */ /* 0x000fc60000000000 */
[----:B------:R1:W-:Y:S01]  /*3660*/  STL [R1+0x30], R212 ;  /* 0x000030d401007387 */ /* 0x0003e20000100800 */
[----:B------:R-:W-:-:S01]  /*3670*/  FADD R214, R138, R214 ;  /* 0x000000d68ad67221 */ /* 0x000fc20000000000 */
[----:B------:R-:W-:Y:S02]  /*3680*/  FADD R215, R139, R215 ;  /* 0x000000d78bd77221 */ /* 0x000fe40000000000 */
[----:B-1----:R0:W5:Y:S01]  /*3690*/  LDL.LU R212, [R1+0xbc] ;  /* 0x0000bc0001d47983 */ /* 0x0021620000300800 */
[----:B------:R-:W-:-:S03]  /*36a0*/  FADD R216, R140, R216 ;  /* 0x000000d88cd87221 */ /* 0x000fc60000000000 */
[----:B------:R1:W-:Y:S01]  /*36b0*/  STL [R1+0x34], R213 ;  /* 0x000034d501007387 */ /* 0x0003e20000100800 */
[----:B--2---:R-:W-:-:S03]  /*36c0*/  FADD R217, R141, R217 ;  /* 0x000000d98dd97221 */ /* 0x004fc60000000000 */
[----:B-1----:R0:W5:Y:S01]  /*36d0*/  LDL.LU R213, [R1+0xb8] ;  /* 0x0000b80001d57983 */ /* 0x0021620000300800 */
[----:B---3--:R-:W-:-:S03]  /*36e0*/  FADD R218, R142, R218 ;  /* 0x000000da8eda7221 */ /* 0x008fc60000000000 */
[----:B------:R1:W-:Y:S01]  /*36f0*/  STL [R1+0x38], R214 ;  /* 0x000038d601007387 */ /* 0x0003e20000100800 */
[----:B----4-:R-:W-:-:S01]  /*3700*/  FADD R219, R143, R219 ;  /* 0x000000db8fdb7221 */ /* 0x010fc20000000000 */
[----:B------:R-:W-:Y:S02]  /*3710*/  FADD R220, R144, R220 ;  /* 0x000000dc90dc7221 */ /* 0x000fe40000000000 */
[----:B-1----:R0:W5:Y:S04]  /*3720*/  LDL.LU R214, [R1+0xb4] ;  /* 0x0000b40001d67983 */ /* 0x0021680000300800 */
[----:B------:R1:W-:Y:S01]  /*3730*/  STL [R1+0x3c], R215 ;  /* 0x00003cd701007387 */ /* 0x0003e20000100800 */
[----:B------:R-:W-:-:S01]  /*3740*/  FADD R221, R145, R221 ;  /* 0x000000dd91dd7221 */ /* 0x000fc20000000000 */
[----:B------:R-:W-:-:S02]  /*3750*/  FADD R222, R146, R222 ;  /* 0x000000de92de7221 */ /* 0x000fc40000000000 */
[----:B-1----:R0:W5:Y:S04]  /*3760*/  LDL.LU R215, [R1+0xb0] ;  /* 0x0000b00001d77983 */ /* 0x0021680000300800 */
[----:B------:R1:W-:Y:S01]  /*3770*/  STL [R1+0x40], R216 ;  /* 0x000040d801007387 */ /* 0x0003e20000100800 */
[----:B------:R-:W-:-:S03]  /*3780*/  FADD R223, R147, R223 ;  /* 0x000000df93df7221 */ /* 0x000fc60000000000 */
        /* <DEDUP_REMOVED lines=13> */
[----:B------:R1:W-:Y:S04]  /*3860*/  STL [R1+0x54], R221 ;  /* 0x000054dd01007387 */ /* 0x0003e80000100800 */
        /* <DEDUP_REMOVED lines=12> */
[----:B-1----:R0:W5:Y:S01]  /*3930*/  LDL.LU R227, [R1+0x80] ;  /* 0x0000800001e37983 */ /* 0x0021620000300800 */
        /* <DEDUP_REMOVED lines=82> */
[----:B0-----:R-:W-:-:S06]  /*3e60*/  UMOV UR6, URZ ;  /* 0x0000003f00067c82 */ /* 0x001fcc0008000000 */
.L_x_24:
[----:B------:R-:W-:Y:S05]  /*3e70*/  @!P1 BRA `(.L_x_25) ;  /* 0x0000000000049947 */ /* 0x000fea0003800000 */
[----:B------:R-:W-:Y:S01]  /*3e80*/  BPT.TRAP 0x1 ;  /* 0x000000040000795c */ /* 0x000fe20000300000 */
.L_x_25:
[----:B------:R-:W-:Y:S02]  /*3e90*/  UISETP.GT.U32.AND UP0, UPT, UR13, 0x1, UPT ;  /* 0x000000010d00788c */ /* 0x000fe4000bf04070 */
[----:B------:R-:W-:-:S04]  /*3ea0*/  ULEA UR8, UR18, UR14, 0x3 ;  /* 0x0000000e12087291 */ /* 0x000fc8000f8e183f */
[----:B------:R-:W-:Y:S01]  /*3eb0*/  UIADD3 UR8, UR8, 0x18, URZ ;  /* 0x0000001808087890 */ /* 0x000fe2000fffe03f */
[----:B------:R-:W-:-:S03]  /*3ec0*/  PLOP3.LUT P0, PT, PT, PT, UP0, 0x80, 0x0 ;  /* 0x000000000000781c */ /* 0x000fc60003f0f008 */
[----:B------:R-:W-:-:S09]  /*3ed0*/  UPRMT UR8, URZ, 0x654, UR8 ;  /* 0x000006543f087896 */ /* 0x000fd20008000008 */
[----:B------:R-:W-:Y:S01]  /*3ee0*/  SYNCS.ARRIVE.TRANS64.RED.A1T0 RZ, [UR8], RZ ;  /* 0x000000ffffff79a7 */ /* 0x000fe20008100408 */
[----:B------:R-:W-:Y:S05]  /*3ef0*/  @P0 BRA `(.L_x_26) ;  /* 0x0000000000040947 */ /* 0x000fea0003800000 */
[----:B------:R-:W-:Y:S01]  /*3f00*/  BPT.TRAP 0x1 ;  /* 0x000000040000795c */ /* 0x000fe20000300000 */
.L_x_26:
[----:B------:R-:W-:Y:S02]  /*3f10*/  UISETP.GT.AND UP2, UPT, UR19, 0x1, UPT ;  /* 0x000000011300788c */ /* 0x000fe4000bf44270 */
[----:B------:R-:W-:Y:S02]  /*3f20*/  UIADD3 UR16, UR16, 0x1, URZ ;  /* 0x0000000110107890 */ /* 0x000fe4000fffe03f */
[----:B------:R-:W-:Y:S02]  /*3f30*/  UIADD3 UR18, UR18, 0x1, URZ ;  /* 0x0000000112127890 */ /* 0x000fe4000fffe03f */
[----:B------:R-:W-:Y:S01]  /*3f40*/  PLOP3.LUT P0, PT, PT, PT, UP2, 0x80, 0x0 ;  /* 0x000000000000781c */ /* 0x000fe20003f0f028 */
[----:B------:R-:W-:Y:S02]  /*3f50*/  UISETP.NE.AND UP0, UPT, UR16, 0x3, UPT ;  /* 0x000000031000788c */ /* 0x000fe4000bf05270 */
[----:B------:R-:W-:Y:S02]  /*3f60*/  UIADD3 UR9, UR19, -0x1, URZ ;  /* 0xffffffff13097890 */ /* 0x000fe4000fffe03f */
[----:B------:R-:W-:-:S02]  /*3f70*/  USEL UR8, URZ, 0x1, UP0 ;  /* 0x000000013f087887 */ /* 0x000fc40008000000 */
[----:B------:R-:W-:Y:S02]  /*3f80*/  UISETP.NE.AND UP1, UPT, UR18, 0x3, UPT ;  /* 0x000000031200788c */ /* 0x000fe4000bf25270 */
[----:B------:R-:W-:Y:S02]  /*3f90*/  ULOP3.LUT UR17, UR17, UR8, URZ, 0x3c, !UPT ;  /* 0x0000000811117292 */ /* 0x000fe4000f8e3c3f */
[----:B------:R-:W-:Y:S02]  /*3fa0*/  USEL UR16, UR16, URZ, UP0 ;  /* 0x0000003f10107287 */ /* 0x000fe40008000000 */
[----:B------:R-:W-:Y:S01]  /*3fb0*/  USEL UR18, UR18, URZ, UP1 ;  /* 0x0000003f12127287 */ /* 0x000fe20008800000 */
[----:B------:R-:W-:Y:S01]  /*3fc0*/  UMOV UR8, 0x1 ;  /* 0x0000000100087882 */ /* 0x000fe20000000000 */
[----:B------:R-:W-:Y:S01]  /*3fd0*/  UMOV UR19, UR9 ;  /* 0x0000000900137c82 */ /* 0x000fe20008000000 */
[----:B------:R-:W-:Y:S09]  /*3fe0*/  @P0 BRA `(.L_x_27) ;  /* 0xffffffec00500947 */ /* 0x000ff2000383ffff */
.L_x_19:
[----:B------:R-:W-:-:S04]  /*3ff0*/  UISETP.NE.AND UP0, UPT, UR6, URZ, UPT ;  /* 0x0000003f0600728c */ /* 0x000fc8000bf05270 */
[----:B------:R-:W-:-:S06]  /*4000*/  USEL UR6, URZ, 0x1, !UP0 ;  /* 0x000000013f067887 */ /* 0x000fcc000c000000 */
[----:B------:R-:W-:-:S13]  /*4010*/  ISETP.NE.AND P0, PT, RZ, UR6, PT ;  /* 0x00000006ff007c0c */ /* 0x000fda000bf05270 */
[----:B------:R-:W-:Y:S05]  /*4020*/  @!P0 BRA `(.L_x_28) ;  /* 0x0000000c00c48947 */ /* 0x000fea0003800000 */
[----:B------:R-:W-:Y:S02]  /*4030*/  WARPGROUP.DEPBAR.LE gsb0, 0x0 ;  /* 0x00008000000079c5 */ /* 0x000fe40000010000 */
[----:B-----5:R-:W-:Y:S01]  /*4040*/  FADD R227, R25, R227 ;  /* 0x000000e319e37221 */ /* 0x020fe20000000000 */
[----:B------:R-:W-:-:S04]  /*4050*/  FADD R228, R24, R228 ;  /* 0x000000e418e47221 */ /* 0x000fc80000000000 */
[----:B------:R2:W-:Y:S04]  /*4060*/  STL [R1+0x80], R227 ;  /* 0x000080e301007387 */ /* 0x0005e80000100800 */
[----:B--2---:R-:W2:Y:S04]  /*4070*/  LDL.LU R227, [R1+0x6c] ;  /* 0x00006c0001e37983 */ /* 0x004ea80000300800 */
[----:B--2---:R2:W-:Y:S04]  /*4080*/  STL [R1+0x84], R227 ;  /* 0x000084e301007387 */ /* 0x0045e80000100800 */
        /* <DEDUP_REMOVED lines=52> */
[----:B--2---:R-:W2:Y:S01]  /*43d0*/  LDL.LU R227, [R1] ;  /* 0x0000000001e37983 */ /* 0x004ea20000300800 */
[----:B------:R-:W-:Y:S01]  /*43e0*/  FADD R226, R26, R226 ;  /* 0x000000e21ae27221 */ /* 0x000fe20000000000 */
        /* <DEDUP_REMOVED lines=97> */
[----:B--2---:R-:W-:-:S05]  /*4a00*/  FADD R227, R124, R227 ;  /* 0x000000e37ce37221 */ /* 0x004fca0000000000 */
[----:B------:R2:W-:Y:S04]  /*4a10*/  STL [R1], R227 ;  /* 0x000000e301007387 */ /* 0x0005e80000100800 */
[----:B--2---:R-:W2:Y:S02]  /*4a20*/  LDL.LU R227, [R1+0xec] ;  /* 0x0000ec0001e37983 */ /* 0x004ea40000300800 */
[----:B--2---:R-:W-:-:S05]  /*4a30*/  FADD R227, R125, R227 ;  /* 0x000000e37de37221 */ /* 0x004fca0000000000 */
[----:B------:R2:W-:Y:S04]  /*4a40*/  STL [R1+0x4], R227 ;  /* 0x000004e301007387 */ /* 0x0005e80000100800 */
        /* <DEDUP_REMOVED lines=78> */
[----:B--2---:R2:W5:Y:S02]  /*4f30*/  LDL.LU R227, [R1+0x80] ;  /* 0x0000800001e37983 */ /* 0x0045640000300800 */
.L_x_28:
[----:B------:R-:W-:Y:S02]  /*4f40*/  WARPGROUP.DEPBAR.LE gsb0, 0x0 ;  /* 0x00008000000079c5 */ /* 0x000fe40000010000 */
[----:B------:R-:W3:Y:S02]  /*4f50*/  LDC R24, c[0x0][0x28c] ;  /* 0x0000a300ff187b82 */ /* 0x000ee40000000800 */
[----:B---3--:R-:W-:-:S13]  /*4f60*/  ISETP.GE.AND P0, PT, R24, 0x1, PT ;  /* 0x000000011800780c */ /* 0x008fda0003f06270 */
[----:B------:R-:W-:Y:S05]  /*4f70*/  @!P0 BRA `(.L_x_29) ;  /* 0x0000000000488947 */ /* 0x000fea0003800000 */
[----:B------:R-:W-:-:S06]  /*4f80*/  UISETP.NE.AND UP0, UPT, UR25, 0x3, UPT ;  /* 0x000000031900788c */ /* 0x000fcc000bf05270 */
[----:B------:R-:W-:-:S13]  /*4f90*/  PLOP3.LUT P0, PT, PT, PT, UP0, 0x80, 0x0 ;  /* 0x000000000000781c */ /* 0x000fda0003f0f008 */
[----:B------:R-:W-:Y:S05]  /*4fa0*/  @!P0 BRA `(.L_x_30) ;  /* 0x0000000000048947 */ /* 0x000fea0003800000 */
[----:B------:R-:W-:Y:S01]  /*4fb0*/  BPT.TRAP 0x1 ;  /* 0x000000040000795c */ /* 0x000fe20000300000 */
.L_x_30:
[----:B------:R-:W-:-:S04]  /*4fc0*/  UISETP.LT.AND UP0, UPT, UR12, 0x1, UPT ;  /* 0x000000010c00788c */ /* 0x000fc8000bf01270 */
[----:B------:R-:W-:Y:S02]  /*4fd0*/  USEL UR8, UR12, 0x1, UP0 ;  /* 0x000000010c087887 */ /* 0x000fe40008000000 */
[----:B------:R-:W-:Y:S02]  /*4fe0*/  UISETP.GT.U32.AND UP0, UPT, UR13, 0x1, UPT ;  /* 0x000000010d00788c */ /* 0x000fe4000bf04070 */
[----:B------:R-:W-:-:S04]  /*4ff0*/  UIADD3 UR8, UR5, UR12, -UR8 ;  /* 0x0000000c05087290 */ /* 0x000fc8000fffe808 */
[----:B------:R-:W-:Y:S01]  /*5000*/  UIMAD.WIDE.U32 UR6, UR8, -0x55555555, URZ ;  /* 0xaaaaaaab080678a5 */ /* 0x000fe2000f8e003f */
[----:B------:R-:W-:-:S03]  /*5010*/  PLOP3.LUT P0, PT, PT, PT, UP0, 0x80, 0x0 ;  /* 0x000000000000781c */ /* 0x000fc60003f0f008 */
[----:B------:R-:W-:-:S04]  /*5020*/  USHF.R.U32.HI UR6, URZ, 0x1, UR7 ;  /* 0x000000013f067899 */ /* 0x000fc80008011607 */
[----:B------:R-:W-:-:S04]  /*5030*/  UIMAD UR8, UR6, -0x3, UR8 ;  /* 0xfffffffd060878a4 */ /* 0x000fc8000f8e0208 */
[----:B------:R-:W-:-:S04]  /*5040*/  ULEA UR8, UR8, UR14, 0x3 ;  /* 0x0000000e08087291 */ /* 0x000fc8000f8e183f */
[----:B------:R-:W-:-:S04]  /*5050*/  UIADD3 UR8, UR8, 0x18, URZ ;  /* 0x0000001808087890 */ /* 0x000fc8000fffe03f */
[----:B------:R-:W-:-:S09]  /*5060*/  UPRMT UR8, URZ, 0x654, UR8 ;  /* 0x000006543f087896 */ /* 0x000fd20008000008 */
[----:B------:R-:W-:Y:S01]  /*5070*/  SYNCS.ARRIVE.TRANS64.RED.A1T0 RZ, [UR8], RZ ;  /* 0x000000ffffff79a7 */ /* 0x000fe20008100408 */
[----:B------:R-:W-:Y:S05]  /*5080*/  @P0 BRA `(.L_x_29) ;  /* 0x0000000000040947 */ /* 0x000fea0003800000 */
[----:B------:R-:W-:Y:S01]  /*5090*/  BPT.TRAP 0x1 ;  /* 0x000000040000795c */ /* 0x000fe20000300000 */
.L_x_29:
[----:B------:R3:W-:Y:S01]  /*50a0*/  STL [R1+0x88], R3 ;  /* 0x0000880301007387 */ /* 0x0007e20000100800 */
[----:B------:R-:W4:Y:S01]  /*50b0*/  LDC R28, c[0x0][0x288] ;  /* 0x0000a200ff1c7b82 */ /* 0x000f220000000800 */
[----:B------:R-:W-:Y:S02]  /*50c0*/  UIADD3 UR9, UR12, UR5, URZ ;  /* 0x000000050c097290 */ /* 0x000fe4000fffe03f */
[----:B------:R0:W-:Y:S01]  /*50d0*/  STL [R1+0x84], R2 ;  /* 0x0000840201007387 */ /* 0x0001e20000100800 */
[----:B------:R-:W-:Y:S01]  /*50e0*/  USHF.R.S32.HI UR10, URZ, 0x1f, UR24 ;  /* 0x0000001f3f0a7899 */ /* 0x000fe20008011418 */
[----:B------:R-:W-:Y:S01]  /*50f0*/  ULDC.64 UR14, c[0x0][0x5d0] ;  /* 0x00017400000e7ab9 */ /* 0x000fe20000000a00 */
[----:B------:R-:W-:Y:S01]  /*5100*/  ULDC UR11, c[0x0][0x284] ;  /* 0x0000a100000b7ab9 */ /* 0x000fe20000000800 */
[----:B---3--:R-:W3:Y:S01]  /*5110*/  S2R R3, SR_TID.X ;  /* 0x0000000000037919 */ /* 0x008ee20000002100 */
[----:B0-----:R-:W2:Y:S04]  /*5120*/  LDL.LU R2, [R1+0x78] ;  /* 0x0000780001027983 */ /* 0x001ea80000300800 */
[----:B-----5:R0:W-:Y:S04]  /*5130*/  STL [R1+0x80], R0 ;  /* 0x0000800001007387 */ /* 0x0201e80000100800 */
[----:B0-----:R-:W2:Y:S01]  /*5140*/  LDL.LU R0, [R1+0x7c] ;  /* 0x00007c0001007983 */ /* 0x001ea20000300800 */
[----:B------:R-:W-:-:S02]  /*5150*/  UISETP.GT.U32.AND UP0, UPT, UR9, 0x2, UPT ;  /* 0x000000020900788c */ /* 0x000fc4000bf04070 */
[----:B------:R-:W-:Y:S01]  /*5160*/  UISETP.GE.U32.AND UP1, UPT, UR12, 0x3, UPT ;  /* 0x000000030c00788c */ /* 0x000fe2000bf26070 */
[--C-:B---3--:R-:W-:Y:S02]  /*5170*/  SHF.R.U32.HI R24, RZ, 0x2, R3.reuse ;  /* 0x00000002ff187819 */ /* 0x108fe40000011603 */
[----:B------:R-:W-:Y:S02]  /*5180*/  LOP3.LUT R26, R3, 0x60, RZ, 0xc0, !PT ;  /* 0x00000060031a7812 */ /* 0x000fe400078ec0ff */
[----:B------:R-:W-:Y:S02]  /*5190*/  SHF.R.U32.HI R27, RZ, 0x7, R3 ;  /* 0x00000007ff1b7819 */ /* 0x000fe40000011603 */
[----:B------:R-:W-:Y:S02]  /*51a0*/  LOP3.LUT R25, R24, 0x7, RZ, 0xc0, !PT ;  /* 0x0000000718197812 */ /* 0x000fe400078ec0ff */
[----:B------:R-:W-:Y:S02]  /*51b0*/  SHF.R.U32.HI R26, RZ, 0x1, R26 ;  /* 0x00000001ff1a7819 */ /* 0x000fe4000001161a */
[----:B------:R-:W-:-:S02]  /*51c0*/  LOP3.LUT R24, R27, 0x1, RZ, 0xc0, !PT ;  /* 0x000000011b187812 */ /* 0x000fc400078ec0ff */
[----:B------:R-:W-:-:S03]  /*51d0*/  IADD3 R29, RZ, -R26, -R25 ;  /* 0x8000001aff1d7210 */ /* 0x000fc60007ffe819 */
[C---:B------:R-:W-:Y:S02]  /*51e0*/  IMAD.SHL.U32 R30, R24.reuse, 0x40, RZ ;  /* 0x00000040181e7824 */ /* 0x040fe400078e00ff */
[----:B------:R-:W-:Y:S02]  /*51f0*/  IMAD R29, R24, -0x40, R29 ;  /* 0xffffffc0181d7824 */ /* 0x000fe400078e021d */
[----:B------:R-:W-:Y:S01]  /*5200*/  IMAD.SHL.U32 R24, R3, 0x2, RZ ;  /* 0x0000000203187824 */ /* 0x000fe200078e00ff */
[----:B------:R-:W-:-:S04]  /*5210*/  LOP3.LUT R27, R30, 0x40, R25, 0xe2, !PT ;  /* 0x000000401e1b7812 */ /* 0x000fc800078ee219 */
[----:B------:R-:W-:Y:S02]  /*5220*/  LOP3.LUT R30, R24, 0x6, RZ, 0xc0, !PT ;  /* 0x00000006181e7812 */ /* 0x000fe400078ec0ff */
[----:B------:R-:W-:Y:S02]  /*5230*/  LOP3.LUT R24, R3, 0x3, RZ, 0xc0, !PT ;  /* 0x0000000303187812 */ /* 0x000fe400078ec0ff */
[----:B------:R0:W5:Y:S01]  /*5240*/  LDL.LU R3, [R1+0x88] ;  /* 0x0000880001037983 */ /* 0x0001620000300800 */
[----:B------:R-:W-:Y:S02]  /*5250*/  UIMAD.WIDE.U32 UR6, UR9, -0x55555555, URZ ;  /* 0xaaaaaaab090678a5 */ /* 0x000fe4000f8e003f */
[----:B----4-:R-:W-:Y:S02]  /*5260*/  IMAD R34, R24, -0x2, R28 ;  /* 0xfffffffe18227824 */ /* 0x010fe400078e021c */
[----:B--2---:R-:W-:Y:S01]  /*5270*/  IMAD.SHL.U32 R35, R2, 0x100, RZ ;  /* 0x0000010002237824 */ /* 0x004fe200078e00ff */
[----:B------:R-:W-:-:S02]  /*5280*/  PRMT R30, R30, 0x6540, R2 ;  /* 0x000065401e1e7816 */ /* 0x000fc40000000002 */
[----:B------:R0:W5:Y:S01]  /*5290*/  LDL.LU R2, [R1+0x84] ;  /* 0x0000840001027983 */ /* 0x0001620000300800 */
[----:B------:R-:W-:Y:S01]  /*52a0*/  UIMAD UR5, UR10, UR14, URZ ;  /* 0x0000000e0a0572a4 */ /* 0x000fe2000f8e023f */
[----:B------:R-:W-:Y:S01]  /*52b0*/  ISETP.GE.AND P0, PT, R35, R28, PT ;  /* 0x0000001c2300720c */ /* 0x000fe20003f06270 */
[----:B------:R-:W-:Y:S01]  /*52c0*/  UISETP.LT.U32.AND UP0, UPT, UR12, 0x3, UP0 ;  /* 0x000000030c00788c */ /* 0x000fe20008701070 */
[----:B------:R-:W-:Y:S01]  /*52d0*/  SHF.R.S32.HI R31, RZ, 0x1f, R30 ;  /* 0x0000001fff1f7819 */ /* 0x000fe2000001141e */
[----:B------:R-:W-:Y:S01]  /*52e0*/  UIMAD UR8, UR24, UR15, UR5 ;  /* 0x0000000f180872a4 */ /* 0x000fe2000f8e0205 */
[----:B------:R-:W-:Y:S01]  /*52f0*/  IMAD.U32 R25, RZ, RZ, UR14 ;  /* 0x0000000eff197e24 */ /* 0x000fe2000f8e00ff */
[----:B------:R-:W-:Y:S02]  /*5300*/  USEL UR5, URZ, 0x1, !UP0 ;  /* 0x000000013f057887 */ /* 0x000fe4000c000000 */
[----:B------:R-:W-:Y:S01]  /*5310*/  USHF.R.U32.HI UR6, URZ, 0x1, UR7 ;  /* 0x000000013f067899 */ /* 0x000fe20008011607 */
[----:B------:R-:W-:-:S02]  /*5320*/  IMAD.SHL.U32 R28, R0, 0x80, RZ ;  /* 0x00000080001c7824 */ /* 0x000fc400078e00ff */
[----:B------:R-:W-:Y:S02]  /*5330*/  IMAD.WIDE R32, R0, 0x80, RZ ;  /* 0x0000008000207825 */ /* 0x000fe400078e02ff */
[----:B------:R0:W5:Y:S01]  /*5340*/  LDL.LU R0, [R1+0x80] ;  /* 0x0000800001007983 */ /* 0x0001620000300800 */
[C---:B------:R-:W-:Y:S01]  /*5350*/  ISETP.GE.OR P0, PT, R28.reuse, UR11, P0 ;  /* 0x0000000b1c007c0c */ /* 0x040fe20008706670 */
[----:B------:R-:W-:Y:S01]  /*5360*/  ULOP3.LUT UR4, UR4, UR5, URZ, 0x3c, !UPT ;  /* 0x0000000504047292 */ /* 0x000fe2000f8e3c3f */
[----:B------:R-:W-:Y:S01]  /*5370*/  IMAD.WIDE.U32 R24, R25, UR24, R30 ;  /* 0x0000001819187c25 */ /* 0x000fe2000f8e001e */
[----:B------:R-:W-:Y:S01]  /*5380*/  UIMAD UR5, UR6, -0x3, UR9 ;  /* 0xfffffffd060578a4 */ /* 0x000fe2000f8e0209 */
[----:B------:R-:W-:Y:S01]  /*5390*/  IADD3 R38, -R28, UR11, R29 ;  /* 0x0000000b1c267c10 */ /* 0x000fe2000fffe11d */
[----:B------:R-:W-:Y:S01]  /*53a0*/  @UP1 ULOP3.LUT UR4, UR4, 0x1, UR6, 0x78, !UPT ;  /* 0x0000000104041892 */ /* 0x000fe2000f8e7806 */
[----:B------:R-:W-:Y:S01]  /*53b0*/  VIADD R25, R25, UR8 ;  /* 0x0000000819197c36 */ /* 0x000fe20008000000 */
[----:B------:R-:W-:Y:S01]  /*53c0*/  LOP3.LUT R39, R32, R27, R26, 0xfe, !PT ;  /* 0x0000001b20277212 */ /* 0x000fe200078efe1a */
[----:B------:R-:W-:-:S02]  /*53d0*/  IMAD.IADD R35, R34, 0x1, -R35 ;  /* 0x0000000122237824 */ /* 0x000fc400078e0a23 */
[----:B------:R-:W-:-:S03]  /*53e0*/  IMAD.MOV.U32 R34, RZ, RZ, -0x1 ;  /* 0xffffffffff227424 */ /* 0x000fc600078e00ff */
[----:B0-----:R-:W-:Y:S05]  /*53f0*/  @P0 BRA `(.L_x_31) ;  /* 0x0000008c00880947 */ /* 0x001fea0003800000 */
[----:B------:R-:W0:Y:S01]  /*5400*/  LDC.64 R28, c[0x0][0x5c8] ;  /* 0x00017200ff1c7b82 */ /* 0x000e220000000a00 */
[----:B------:R-:W-:Y:S01]  /*5410*/  ULDC.64 UR6, c[0x0][0x5c0] ;  /* 0x0001700000067ab9 */ /* 0x000fe20000000a00 */
[----:B------:R-:W-:Y:S01]  /*5420*/  BSSY B0, `(.L_x_31) ;  /* 0x00008df000007945 */ /* 0x000fe20003800000 */
[-C--:B0-----:R-:W-:Y:S02]  /*5430*/  IMAD R26, R33, R28.reuse, RZ ;  /* 0x0000001c211a7224 */ /* 0x081fe400078e02ff */
[----:B------:R-:W-:-:S04]  /*5440*/  IMAD.WIDE.U32 R24, R39, R28, R24 ;  /* 0x0000001c27187225 */ /* 0x000fc800078e0018 */
[----:B------:R-:W-:Y:S01]  /*5450*/  IMAD R27, R39, R29, R26 ;  /* 0x0000001d271b7224 */ /* 0x000fe200078e021a */
[----:B------:R-:W-:Y:S02]  /*5460*/  LEA R26, P0, R28, R24, 0x3 ;  /* 0x000000181c1a7211 */ /* 0x000fe400078018ff */
[----:B------:R-:W-:Y:S01]  /*5470*/  IADD3 R24, P1, R24, UR6, RZ ;  /* 0x0000000618187c10 */ /* 0x000fe2000ff3e0ff */
[----:B------:R-:W-:Y:S01]  /*5480*/  IMAD.IADD R27, R25, 0x1, R27 ;  /* 0x00000001191b7824 */ /* 0x000fe200078e021b */
[----:B------:R-:W-:-:S04]  /*5490*/  IADD3 R26, P3, R26, UR6, RZ ;  /* 0x000000061a1a7c10 */ /* 0x000fc8000ff7e0ff */
[----:B------:R-:W-:Y:S02]  /*54a0*/  LEA.HI.X R28, R28, R27, R29, 0x3, P0 ;  /* 0x0000001b1c1c7211 */ /* 0x000fe400000f1c1d */
[----:B------:R-:W-:Y:S02]  /*54b0*/  FSETP.NEU.AND P0, PT, RZ, UR23, PT ;  /* 0x00000017ff007c0b */ /* 0x000fe4000bf0d000 */
[----:B------:R-:W-:Y:S02]  /*54c0*/  IADD3.X R25, R27, UR7, RZ, P1, !PT ;  /* 0x000000071b197c10 */ /* 0x000fe40008ffe4ff */
[----:B------:R-:W-:-:S09]  /*54d0*/  IADD3.X R27, R28, UR7, RZ, P3, !PT ;  /* 0x000000071c1b7c10 */ /* 0x000fd20009ffe4ff */
[----:B------:R-:W-:Y:S05]  /*54e0*/  @!P0 BRA `(.L_x_32) ;  /* 0x0000006800d08947 */ /* 0x000fea0003800000 */
[----:B------:R-:W-:Y:S01]  /*54f0*/  ULDC.64 UR8, c[0x0][0x5b8] ;  /* 0x00016e0000087ab9 */ /* 0x000fe20000000a00 */
[----:B------:R-:W-:Y:S01]  /*5500*/  ISETP.GE.AND P0, PT, R38, 0x1, PT ;  /* 0x000000012600780c */ /* 0x000fe20003f06270 */
[----:B------:R-:W-:Y:S02]  /*5510*/  UIMAD UR6, UR10, UR8, URZ ;  /* 0x000000080a0672a4 */ /* 0x000fe4000f8e023f */
[----:B------:R-:W-:Y:S01]  /*5520*/  IMAD.U32 R29, RZ, RZ, UR8 ;  /* 0x00000008ff1d7e24 */ /* 0x000fe2000f8e00ff */
[----:B------:R-:W-:Y:S01]  /*5530*/  BSSY B1, `(.L_x_33) ;  /* 0x000000f000017945 */ /* 0x000fe20003800000 */
[----:B------:R-:W-:Y:S01]  /*5540*/  ISETP.LT.OR P4, PT, R35, 0x1, !P0 ;  /* 0x000000012300780c */ /* 0x000fe20004781670 */
[----:B------:R-:W-:Y:S02]  /*5550*/  UIMAD UR6, UR24, UR9, UR6 ;  /* 0x00000009180672a4 */ /* 0x000fe4000f8e0206 */
[----:B------:R-:W-:Y:S01]  /*5560*/  IMAD.WIDE.U32 R30, R29, UR24, R30 ;  /* 0x000000181d1e7c25 */ /* 0x000fe2000f8e001e */
[----:B------:R-:W-:-:S03]  /*5570*/  ULDC.64 UR8, c[0x0][0x5a8] ;  /* 0x00016a0000087ab9 */ /* 0x000fc60000000a00 */
[----:B------:R-:W-:Y:S01]  /*5580*/  VIADD R31, R31, UR6 ;  /* 0x000000061f1f7c36 */ /* 0x000fe20008000000 */
[----:B------:R-:W-:Y:S02]  /*5590*/  ULDC.64 UR6, c[0x0][0x5b0] ;  /* 0x00016c0000067ab9 */ /* 0x000fe40000000a00 */
[----:B------:R-:W-:Y:S02]  /*55a0*/  IMAD R36, R33, UR6, RZ ;  /* 0x0000000621247c24 */ /* 0x000fe4000f8e02ff */
[----:B------:R-:W-:-:S04]  /*55b0*/  IMAD.WIDE.U32 R28, R39, UR6, R30 ;  /* 0x00000006271c7c25 */ /* 0x000fc8000f8e001e */
[--C-:B------:R-:W-:Y:S01]  /*55c0*/  IMAD R37, R39, UR7, R36.reuse ;  /* 0x0000000727257c24 */ /* 0x100fe2000f8e0224 */
[----:B------:R-:W-:Y:S02]  /*55d0*/  IADD3 R28, P1, R28, UR8, RZ ;  /* 0x000000081c1c7c10 */ /* 0x000fe4000ff3e0ff */
[----:B------:R-:W-:Y:S02]  /*55e0*/  PRMT R36, RZ, 0x7610, R36 ;  /* 0x00007610ff247816 */ /* 0x000fe40000000024 */
[----:B------:R-:W-:Y:S01]  /*55f0*/  IADD3.X R29, R29, UR9, R37, P1, !PT ;  /* 0x000000091d1d7c10 */ /* 0x000fe20008ffe425 */
[----:B------:R-:W-:Y:S08]  /*5600*/  @P4 BRA `(.L_x_34) ;  /* 0x0000000000044947 */ /* 0x000ff00003800000 */
[----:B------:R0:W5:Y:S02]  /*5610*/  LDG.E.U8 R36, desc[UR20][R28.64] ;  /* 0x000000141c247981 */ /* 0x000164000c1e1100 */
.L_x_34:
[----:B------:R-:W-:Y:S05]  /*5620*/  BSYNC B1 ;  /* 0x0000000000017941 */ /* 0x000fea0003800000 */
.L_x_33:
[----:B-----5:R-:W-:Y:S01]  /*5630*/  LOP3.LUT R36, R36, 0xff, RZ, 0xc0, !PT ;  /* 0x000000ff24247812 */ /* 0x020fe200078ec0ff */
[----:B------:R-:W-:Y:S01]  /*5640*/  BSSY B1, `(.L_x_35) ;  /* 0x000000b000017945 */ /* 0x000fe20003800000 */
[----:B------:R-:W-:Y:S02]  /*5650*/  ISETP.LT.OR P3, PT, R35, 0x2, !P0 ;  /* 0x000000022300780c */ /* 0x000fe40004761670 */
[----:B------:R-:W-:-:S05]  /*5660*/  F2FP.F16.E5M2.UNPACK_B R36, R36 ;  /* 0x00000024ff24723e */ /* 0x000fca00020004ff */
[----:B------:R-:W-:-:S05]  /*5670*/  HADD2.F32 R36, -RZ, R36.H0_H0 ;  /* 0x20000024ff247230 */ /* 0x000fca0000004100 */
[----:B------:R-:W-:Y:S01]  /*5680*/  FMUL R37, R36, UR23 ;  /* 0x0000001724257c20 */ /* 0x000fe20008400000 */
[----:B------:R-:W-:-:S03]  /*5690*/  PRMT R36, RZ, 0x7610, R36 ;  /* 0x00007610ff247816 */ /* 0x000fc60000000024 */
[----:B------:R-:W-:-:S05]  /*56a0*/  FFMA R37, R228, UR22, R37 ;  /* 0x00000016e4257c23 */ /* 0x000fca0008000025 */
[----:B------:R-:W-:-:S05]  /*56b0*/  F2FP.SATFINITE.E5M2.F32.PACK_AB_MERGE_C R37, RZ, R37, RZ ;  /* 0x00000025ff25723e */ /* 0x000fca00048060ff */
[----:B------:R2:W-:Y:S01]  /*56c0*/  @!P4 STG.E.U8 desc[UR20][R24.64], R37 ;  /* 0x000000251800c986 */ /* 0x0005e2000c101114 */
[----:B------:R-:W-:Y:S05]  /*56d0*/  @P3 BRA `(.L_x_36) ;  /* 0x0000000000043947 */ /* 0x000fea0003800000 */
[----:B------:R3:W5:Y:S02]  /*56e0*/  LDG.E.U8 R36, desc[UR20][R28.64+0x1] ;  /* 0x000001141c247981 */ /* 0x000764000c1e1100 */
.L_x_36:
[----:B------:R-:W-:Y:S05]  /*56f0*/  BSYNC B1 ;  /* 0x0000000000017941 */ /* 0x000fea0003800000 */
.L_x_35:
[----:B-----5:R-:W-:Y:S01]  /*5700*/  LOP3.LUT R36, R36, 0xff, RZ, 0xc0, !PT ;  /* 0x000000ff24247812 */ /* 0x020fe200078ec0ff */
[----:B------:R-:W-:Y:S01]  /*5710*/  BSSY B1, `(.L_x_37) ;  /* 0x0000013000017945 */ /* 0x000fe20003800000 */
[----:B--2---:R-:W-:Y:S02]  /*5720*/  IADD3 R37, P1, R39, 0x8, RZ ;  /* 0x0000000827257810 */ /* 0x004fe40007f3e0ff */
[----:B------:R-:W-:-:S03]  /*5730*/  F2FP.F16.E5M2.UNPACK_B R36, R36 ;  /* 0x00000024ff24723e */ /* 0x000fc600020004ff */
[----:B------:R-:W-:Y:S01]  /*5740*/  IMAD.X R32, RZ, RZ, R33, P1 ;  /* 0x000000ffff207224 */ /* 0x000fe200008e0621 */
[----:B------:R-:W-:Y:S01]  /*5750*/  ISETP.GE.AND P1, PT, R38, 0x9, PT ;  /* 0x000000092600780c */ /* 0x000fe20003f26270 */
[----:B------:R-:W-:Y:S02]  /*5760*/  HADD2.F32 R36, -RZ, R36.H0_H0 ;  /* 0x20000024ff247230 */ /* 0x000fe40000004100 */
[----:B------:R-:W-:Y:S01]  /*5770*/  IMAD R32, R32, UR6, RZ ;  /* 0x0000000620207c24 */ /* 0x000fe2000f8e02ff */
[----:B------:R-:W-:Y:S01]  /*5780*/  ISETP.LT.OR P5, PT, R35, 0x1, !P1 ;  /* 0x000000012300780c */ /* 0x000fe20004fa1670 */
[----:B------:R-:W-:-:S04]  /*5790*/  IMAD.WIDE.U32 R30, R37, UR6, R30 ;  /* 0x00000006251e7c25 */ /* 0x000fc8000f8e001e */
[----:B------:R-:W-:Y:S01]  /*57a0*/  FMUL R36, R36, UR23 ;  /* 0x0000001724247c20 */ /* 0x000fe20008400000 */
[----:B------:R-:W-:-:S03]  /*57b0*/  IMAD R37, R37, UR7, R32 ;  /* 0x0000000725257c24 */ /* 0x000fc6000f8e0220 */
[----:B------:R-:W-:Y:S01]  /*57c0*/  FFMA R36, R227, UR22, R36 ;  /* 0x00000016e3247c23 */ /* 0x000fe20008000024 */
[----:B------:R-:W-:Y:S02]  /*57d0*/  IADD3 R30, P4, R30, UR8, RZ ;  /* 0x000000081e1e7c10 */ /* 0x000fe4000ff9e0ff */
[----:B------:R-:W-:Y:S02]  /*57e0*/  PRMT R32, RZ, 0x7610, R32 ;  /* 0x00007610ff207816 */ /* 0x000fe40000000020 */
[----:B------:R-:W-:Y:S02]  /*57f0*/  F2FP.SATFINITE.E5M2.F32.PACK_AB_MERGE_C R33, RZ, R36, RZ ;  /* 0x00000024ff21723e */ /* 0x000fe400048060ff */
[----:B------:R-:W-:-:S03]  /*5800*/  IADD3.X R31, R31, UR9, R37, P4, !PT ;  /* 0x000000091f1f7c10 */ /* 0x000fc6000a7fe425 */
[----:B------:R2:W-:Y:S01]  /*5810*/  @!P3 STG.E.U8 desc[UR20][R24.64+0x1], R33 ;  /* 0x000001211800b986 */ /* 0x0005e2000c101114 */
[----:B------:R-:W-:Y:S05]  /*5820*/  @P5 BRA `(.L_x_38) ;  /* 0x0000000000045947 */ /* 0x000fea0003800000 */
[----:B------:R4:W5:Y:S02]  /*5830*/  LDG.E.U8 R32, desc[UR20][R30.64] ;  /* 0x000000141e207981 */ /* 0x000964000c1e1100 */
.L_x_38:
[----:B------:R-:W-:Y:S05]  /*5840*/  BSYNC B1 ;  /* 0x0000000000017941 */ /* 0x000fea0003800000 */
.L_x_37:
[----:B-----5:R-:W-:Y:S01]  /*5850*/  LOP3.LUT R32, R32, 0xff, RZ, 0xc0, !PT ;  /* 0x000000ff20207812 */ /* 0x020fe200078ec0ff */
[----:B------:R-:W-:Y:S01]  /*5860*/  BSSY B1, `(.L_x_39) ;  /* 0x000000b000017945 */ /* 0x000fe20003800000 */
[----:B------:R-:W-:Y:S02]  /*5870*/  ISETP.LT.OR P3, PT, R35, 0x2, !P1 ;  /* 0x000000022300780c */ /* 0x000fe40004f61670 */
[----:B------:R-:W-:-:S05]  /*5880*/  F2FP.F16.E5M2.UNPACK_B R32, R32 ;  /* 0x00000020ff20723e */ /* 0x000fca00020004ff */
[----:B------:R-:W-:-:S05]  /*5890*/  HADD2.F32 R32, -RZ, R32.H0_H0 ;  /* 0x20000020ff207230 */ /* 0x000fca0000004100 */
[----:B--2---:R-:W-:Y:S01]  /*58a0*/  FMUL R33, R32, UR23 ;  /* 0x0000001720217c20 */ /* 0x004fe20008400000 */
[----:B------:R-:W-:-:S03]  /*58b0*/  PRMT R32, RZ, 0x7610, R32 ;  /* 0x00007610ff207816 */ /* 0x000fc60000000020 */
[----:B------:R-:W-:-:S05]  /*58c0*/  FFMA R33, R226, UR22, R33 ;  /* 0x00000016e2217c23 */ /* 0x000fca0008000021 */
[----:B------:R-:W-:-:S05]  /*58d0*/  F2FP.SATFINITE.E5M2.F32.PACK_AB_MERGE_C R33, RZ, R33, RZ ;  /* 0x00000021ff21723e */ /* 0x000fca00048060ff */
[----:B------:R2:W-:Y:S01]  /*58e0*/  @!P5 STG.E.U8 desc[UR20][R26.64], R33 ;  /* 0x000000211a00d986 */ /* 0x0005e2000c101114 */
[----:B------:R-:W-:Y:S05]  /*58f0*/  @P3 BRA `(.L_x_40) ;  /* 0x0000000000043947 */ /* 0x000fea0003800000 */
[----:B------:R0:W5:Y:S02]  /*5900*/  LDG.E.U8 R32, desc[UR20][R30.64+0x1] ;  /* 0x000001141e207981 */ /* 0x000164000c1e1100 */
.L_x_40:
[----:B------:R-:W-:Y:S05]  /*5910*/  BSYNC B1 ;  /* 0x0000000000017941 */ /* 0x000fea0003800000 */
.L_x_39:
[----:B-----5:R-:W-:Y:S01]  /*5920*/  LOP3.LUT R32, R32, 0xff, RZ, 0xc0, !PT ;  /* 0x000000ff20207812 */ /* 0x020fe200078ec0ff */
[----:B------:R-:W-:Y:S01]  /*5930*/  BSSY B1, `(.L_x_41) ;  /* 0x000000b000017945 */ /* 0x000fe20003800000 */
[----:B------:R-:W-:Y:S02]  /*5940*/  ISETP.LT.OR P4, PT, R35, 0x9, !P0 ;  /* 0x000000092300780c */ /* 0x000fe40004781670 */
[----:B------:R-:W-:-:S05]  /*5950*/  F2FP.F16.E5M2.UNPACK_B R32, R32 ;  /* 0x00000020ff20723e */ /* 0x000fca00020004ff */
[----:B------:R-:W-:-:S05]  /*5960*/  HADD2.F32 R32, -RZ, R32.H0_H0 ;  /* 0x20000020ff207230 */ /* 0x000fca0000004100 */
[----:B------:R-:W-:-:S04]  /*5970*/  FMUL R32, R32, UR23 ;  /* 0x0000001720207c20 */ /* 0x000fc80008400000 */
[----:B------:R-:W-:-:S05]  /*5980*/  FFMA R32, R225, UR22, R32 ;  /* 0x00000016e1207c23 */ /* 0x000fca0008000020 */
[----:B--2---:R-:W-:Y:S02]  /*5990*/  F2FP.SATFINITE.E5M2.F32.PACK_AB_MERGE_C R33, RZ, R32, RZ ;  /* 0x00000020ff21723e */ /* 0x004fe400048060ff */
[----:B------:R-:W-:-:S03]  /*59a0*/  PRMT R32, RZ, 0x7610, R32 ;  /* 0x00007610ff207816 */ /* 0x000fc60000000020 */
[----:B------:R2:W-:Y:S01]  /*59b0*/  @!P3 STG.E.U8 desc[UR20][R26.64+0x1], R33 ;  /* 0x000001211a00b986 */ /* 0x0005e2000c101114 */
[----:B------:R-:W-:Y:S05]  /*59c0*/  @P4 BRA `(.L_x_42) ;  /* 0x0000000000044947 */ /* 0x000fea0003800000 */
[----:B------:R0:W5:Y:S02]  /*59d0*/  LDG.E.U8 R32, desc[UR20][R28.64+0x8] ;  /* 0x000008141c207981 */ /* 0x000164000c1e1100 */
.L_x_42:
[----:B------:R-:W-:Y:S05]  /*59e0*/  BSYNC B1 ;  /* 0x0000000000017941 */ /* 0x000fea0003800000 */
.L_x_41:
        /* <DEDUP_REMOVED lines=12> */
.L_x_44:
[----:B------:R-:W-:Y:S05]  /*5ab0*/  BSYNC B1 ;  /* 0x0000000000017941 */ /* 0x000fea0003800000 */
.L_x_43:
        /* <DEDUP_REMOVED lines=12> */
.L_x_46:
[----:B------:R-:W-:Y:S05]  /*5b80*/  BSYNC B1 ;  /* 0x0000000000017941 */ /* 0x000fea0003800000 */
.L_x_45:
        /* <DEDUP_REMOVED lines=12> */
.L_x_48:
[----:B------:R-:W-:Y:S05]  /*5c50*/  BSYNC B1 ;  /* 0x0000000000017941 */ /* 0x000fea0003800000 */
.L_x_47:
        /* <DEDUP_REMOVED lines=12> */
.L_x_50:
[----:B------:R-:W-:Y:S05]  /*5d20*/  BSYNC B1 ;  /* 0x0000000000017941 */ /* 0x000fea0003800000 */
.L_x_49:
        /* <DEDUP_REMOVED lines=12> */
.L_x_52:
[----:B------:R-:W-:Y:S05]  /*5df0*/  BSYNC B1 ;  /* 0x0000000000017941 */ /* 0x000fea0003800000 */
.L_x_51:
        /* <DEDUP_REMOVED lines=12> */
.L_x_54:
[----:B------:R-:W-:Y:S05]  /*5ec0*/  BSYNC B1 ;  /* 0x0000000000017941 */ /* 0x000fea0003800000 */
.L_x_53:
        /* <DEDUP_REMOVED lines=12> */
.L_x_56:
[----:B------:R-:W-:Y:S05]  /*5f90*/  BSYNC B1 ;  /* 0x0000000000017941 */ /* 0x000fea0003800000 */
.L_x_55:
        /* <DEDUP_REMOVED lines=12> */
.L_x_58:
[----:B------:R-:W-:Y:S05]  /*6060*/  BSYNC B1 ;  /* 0x0000000000017941 */ /* 0x000fea0003800000 */
.L_x_57:
        /* <DEDUP_REMOVED lines=12> */
.L_x_60:
[----:B------:R-:W-:Y:S05]  /*6130*/  BSYNC B1 ;  /* 0x0000000000017941 */ /* 0x000fea0003800000 */
.L_x_59:
        /* <DEDUP_REMOVED lines=12> */
.L_x_62:
[----:B------:R-:W-:Y:S05]  /*6200*/  BSYNC B1 ;  /* 0x0000000000017941 */ /* 0x000fea0003800000 */
.L_x_61:
        /* <DEDUP_REMOVED lines=12> */
.L_x_64:
[----:B------:R-:W-:Y:S05]  /*62d0*/  BSYNC B1 ;  /* 0x0000000000017941 */ /* 0x000fea0003800000 */
.L_x_63:
        /* <DEDUP_REMOVED lines=12> */
.L_x_66:
[----:B------:R-:W-:Y:S05]  /*63a0*/  BSYNC B1 ;  /* 0x0000000000017941 */ /* 0x000fea0003800000 */
.L_x_65:
        /* <DEDUP_REMOVED lines=12> */
.L_x_68:
[----:B------:R-:W-:Y:S05]  /*6470*/  BSYNC B1 ;  /* 0x0000000000017941 */ /* 0x000fea0003800000 */
.L_x_67:
        /* <DEDUP_REMOVED lines=12> */
.L_x_70:
[----:B------:R-:W-:Y:S05]  /*6540*/  BSYNC B1 ;  /* 0x0000000000017941 */ /* 0x000fea0003800000 */
.L_x_69:
        /* <DEDUP_REMOVED lines=12> */
.L_x_72:
[----:B------:R-:W-:Y:S05]  /*6610*/  BSYNC B1 ;  /* 0x0000000000017941 */ /* 0x000fea0003800000 */
.L_x_71:
        /* <DEDUP_REMOVED lines=12> */
.L_x_74:
[----:B------:R-:W-:Y:S05]  /*66e0*/  BSYNC B1 ;  /* 0x0000000000017941 */ /* 0x000fea0003800000 */
.L_x_73:
        /* <DEDUP_REMOVED lines=12> */
.L_x_76:
[----:B------:R-:W-:Y:S05]  /*67b0*/  BSYNC B1 ;  /* 0x0000000000017941 */ /* 0x000fea0003800000 */
.L_x_75:
        /* <DEDUP_REMOVED lines=12> */
.L_x_78:
[----:B------:R-:W-:Y:S05]  /*6880*/  BSYNC B1 ;  /* 0x0000000000017941 */ /* 0x000fea0003800000 */
.L_x_77:
        /* <DEDUP_REMOVED lines=12> */
.L_x_80:
[----:B------:R-:W-:Y:S05]  /*6950*/  BSYNC B1 ;  /* 0x0000000000017941 */ /* 0x000fea0003800000 */
.L_x_79:
        /* <DEDUP_REMOVED lines=12> */
.L_x_82:
[----:B------:R-:W-:Y:S05]  /*6a20*/  BSYNC B1 ;  /* 0x0000000000017941 */ /* 0x000fea0003800000 */
.L_x_81:
        /* <DEDUP_REMOVED lines=12> */
.L_x_84:
[----:B------:R-:W-:Y:S05]  /*6af0*/  BSYNC B1 ;  /* 0x0000000000017941 */ /* 0x000fea0003800000 */
.L_x_83:
        /* <DEDUP_REMOVED lines=12> */
.L_x_86:
[----:B------:R-:W-:Y:S05]  /*6bc0*/  BSYNC B1 ;  /* 0x0000000000017941 */ /* 0x000fea0003800000 */
.L_x_85:
        /* <DEDUP_REMOVED lines=12> */
.L_x_88:
[----:B------:R-:W-:Y:S05]  /*6c90*/  BSYNC B1 ;  /* 0x0000000000017941 */ /* 0x000fea0003800000 */
.L_x_87:
        /* <DEDUP_REMOVED lines=12> */
.L_x_90:
[----:B------:R-:W-:Y:S05]  /*6d60*/  BSYNC B1 ;  /* 0x0000000000017941 */ /* 0x000fea0003800000 */
.L_x_89:
        /* <DEDUP_REMOVED lines=12> */
.L_x_92:
[----:B------:R-:W-:Y:S05]  /*6e30*/  BSYNC B1 ;  /* 0x0000000000017941 */ /* 0x000fea0003800000 */
.L_x_91:
        /* <DEDUP_REMOVED lines=12> */
.L_x_94:
[----:B------:R-:W-:Y:S05]  /*6f00*/  BSYNC B1 ;  /* 0x0000000000017941 */ /* 0x000fea0003800000 */
.L_x_93:
        /* <DEDUP_REMOVED lines=12> */
.L_x_96:
[----:B------:R-:W-:Y:S05]  /*6fd0*/  BSYNC B1 ;  /* 0x0000000000017941 */ /* 0x000fea0003800000 */
.L_x_95:
        /* <DEDUP_REMOVED lines=12> */
.L_x_98:
[----:B------:R-:W-:Y:S05]  /*70a0*/  BSYNC B1 ;  /* 0x0000000000017941 */ /* 0x000fea0003800000 */
.L_x_97:
        /* <DEDUP_REMOVED lines=12> */
.L_x_100:
[----:B------:R-:W-:Y:S05]  /*7170*/  BSYNC B1 ;  /* 0x0000000000017941 */ /* 0x000fea0003800000 */
.L_x_99:
        /* <DEDUP_REMOVED lines=12> */
.L_x_102:
[----:B------:R-:W-:Y:S05]  /*7240*/  BSYNC B1 ;  /* 0x0000000000017941 */ /* 0x000fea0003800000 */
.L_x_101:
        /* <DEDUP_REMOVED lines=12> */
.L_x_104:
[----:B------:R-:W-:Y:S05]  /*7310*/  BSYNC B1 ;  /* 0x0000000000017941 */ /* 0x000fea0003800000 */
.L_x_103:
        /* <DEDUP_REMOVED lines=12> */
.L_x_106:
[----:B------:R-:W-:Y:S05]  /*73e0*/  BSYNC B1 ;  /* 0x0000000000017941 */ /* 0x000fea0003800000 */
.L_x_105:
        /* <DEDUP_REMOVED lines=12> */
.L_x_108:
[----:B------:R-:W-:Y:S05]  /*74b0*/  BSYNC B1 ;  /* 0x0000000000017941 */ /* 0x000fea0003800000 */
.L_x_107:
        /* <DEDUP_REMOVED lines=12> */
.L_x_110:
[----:B------:R-:W-:Y:S05]  /*7580*/  BSYNC B1 ;  /* 0x0000000000017941 */ /* 0x000fea0003800000 */
.L_x_109:
        /* <DEDUP_REMOVED lines=12> */
.L_x_112:
[----:B------:R-:W-:Y:S05]  /*7650*/  BSYNC B1 ;  /* 0x0000000000017941 */ /* 0x000fea0003800000 */
.L_x_111:
        /* <DEDUP_REMOVED lines=12> */
.L_x_114:
[----:B------:R-:W-:Y:S05]  /*7720*/  BSYNC B1 ;  /* 0x0000000000017941 */ /* 0x000fea0003800000 */
.L_x_113:
        /* <DEDUP_REMOVED lines=12> */
.L_x_116:
[----:B------:R-:W-:Y:S05]  /*77f0*/  BSYNC B1 ;  /* 0x0000000000017941 */ /* 0x000fea0003800000 */
.L_x_115:
        /* <DEDUP_REMOVED lines=12> */
.L_x_118:
[----:B------:R-:W-:Y:S05]  /*78c0*/  BSYNC B1 ;  /* 0x0000000000017941 */ /* 0x000fea0003800000 */
.L_x_117:
        /* <DEDUP_REMOVED lines=12> */
.L_x_120:
[----:B------:R-:W-:Y:S05]  /*7990*/  BSYNC B1 ;  /* 0x0000000000017941 */ /* 0x000fea0003800000 */
.L_x_119:
        /* <DEDUP_REMOVED lines=12> */
.L_x_122:
[----:B------:R-:W-:Y:S05]  /*7a60*/  BSYNC B1 ;  /* 0x0000000000017941 */ /* 0x000fea0003800000 */
.L_x_121:
        /* <DEDUP_REMOVED lines=12> */
.L_x_124:
[----:B------:R-:W-:Y:S05]  /*7b30*/  BSYNC B1 ;  /* 0x0000000000017941 */ /* 0x000fea0003800000 */
.L_x_123:
        /* <DEDUP_REMOVED lines=12> */
.L_x_126:
[----:B------:R-:W-:Y:S05]  /*7c00*/  BSYNC B1 ;  /* 0x0000000000017941 */ /* 0x000fea0003800000 */
.L_x_125:
        /* <DEDUP_REMOVED lines=12> */
.L_x_128:
[----:B------:R-:W-:Y:S05]  /*7cd0*/  BSYNC B1 ;  /* 0x0000000000017941 */ /* 0x000fea0003800000 */
.L_x_127:
        /* <DEDUP_REMOVED lines=12> */
.L_x_130:
[----:B------:R-:W-:Y:S05]  /*7da0*/  BSYNC B1 ;  /* 0x0000000000017941 */ /* 0x000fea0003800000 */
.L_x_129:
        /* <DEDUP_REMOVED lines=12> */
.L_x_132:
[----:B------:R-:W-:Y:S05]  /*7e70*/  BSYNC B1 ;  /* 0x0000000000017941 */ /* 0x000fea0003800000 */
.L_x_131:
        /* <DEDUP_REMOVED lines=12> */
.L_x_134:
[----:B------:R-:W-:Y:S05]  /*7f40*/  BSYNC B1 ;  /* 0x0000000000017941 */ /* 0x000fea0003800000 */
.L_x_133:
        /* <DEDUP_REMOVED lines=12> */
.L_x_136:
[----:B------:R-:W-:Y:S05]  /*8010*/  BSYNC B1 ;  /* 0x0000000000017941 */ /* 0x000fea0003800000 */
.L_x_135:
        /* <DEDUP_REMOVED lines=12> */
.L_x_138:
[----:B------:R-:W-:Y:S05]  /*80e0*/  BSYNC B1 ;  /* 0x0000000000017941 */ /* 0x000fea0003800000 */
.L_x_137:
        /* <DEDUP_REMOVED lines=12> */
.L_x_140:
[----:B------:R-:W-:Y:S05]  /*81b0*/  BSYNC B1 ;  /* 0x0000000000017941 */ /* 0x000fea0003800000 */
.L_x_139:
        /* <DEDUP_REMOVED lines=12> */
.L_x_142:
[----:B------:R-:W-:Y:S05]  /*8280*/  BSYNC B1 ;  /* 0x0000000000017941 */ /* 0x000fea0003800000 */
.L_x_141:
        /* <DEDUP_REMOVED lines=12> */
.L_x_144:
[----:B------:R-:W-:Y:S05]  /*8350*/  BSYNC B1 ;  /* 0x0000000000017941 */ /* 0x000fea0003800000 */
.L_x_143:
        /* <DEDUP_REMOVED lines=12> */
.L_x_146:
[----:B------:R-:W-:Y:S05]  /*8420*/  BSYNC B1 ;  /* 0x0000000000017941 */ /* 0x000fea0003800000 */
.L_x_145:
        /* <DEDUP_REMOVED lines=12> */
.L_x_148:
[----:B------:R-:W-:Y:S05]  /*84f0*/  BSYNC B1 ;  /* 0x0000000000017941 */ /* 0x000fea0003800000 */
.L_x_147:
        /* <DEDUP_REMOVED lines=12> */
.L_x_150:
[----:B------:R-:W-:Y:S05]  /*85c0*/  BSYNC B1 ;  /* 0x0000000000017941 */ /* 0x000fea0003800000 */
.L_x_149:
        /* <DEDUP_REMOVED lines=12> */
.L_x_152:
[----:B------:R-:W-:Y:S05]  /*8690*/  BSYNC B1 ;  /* 0x0000000000017941 */ /* 0x000fea0003800000 */
.L_x_151:
        /* <DEDUP_REMOVED lines=12> */
.L_x_154:
[----:B------:R-:W-:Y:S05]  /*8760*/  BSYNC B1 ;  /* 0x0000000000017941 */ /* 0x000fea0003800000 */
.L_x_153:
        /* <DEDUP_REMOVED lines=12> */
.L_x_156:
[----:B------:R-:W-:Y:S05]  /*8830*/  BSYNC B1 ;  /* 0x0000000000017941 */ /* 0x000fea0003800000 */
.L_x_155:
        /* <DEDUP_REMOVED lines=12> */
.L_x_158:
[----:B------:R-:W-:Y:S05]  /*8900*/  BSYNC B1 ;  /* 0x0000000000017941 */ /* 0x000fea0003800000 */
.L_x_157:
        /* <DEDUP_REMOVED lines=12> */
.L_x_160:
[----:B------:R-:W-:Y:S05]  /*89d0*/  BSYNC B1 ;  /* 0x0000000000017941 */ /* 0x000fea0003800000 */
.L_x_159:
        /* <DEDUP_REMOVED lines=12> */
.L_x_162:
[----:B------:R-:W-:Y:S05]  /*8aa0*/  BSYNC B1 ;  /* 0x0000000000017941 */ /* 0x000fea0003800000 */
.L_x_161:
        /* <DEDUP_REMOVED lines=12> */
.L_x_164:
[----:B------:R-:W-:Y:S05]  /*8b70*/  BSYNC B1 ;  /* 0x0000000000017941 */ /* 0x000fea0003800000 */
.L_x_163:
        /* <DEDUP_REMOVED lines=12> */
.L_x_166:
[----:B------:R-:W-:Y:S05]  /*8c40*/  BSYNC B1 ;  /* 0x0000000000017941 */ /* 0x000fea0003800000 */
.L_x_165:
        /* <DEDUP_REMOVED lines=12> */
.L_x_168:
[----:B------:R-:W-:Y:S05]  /*8d10*/  BSYNC B1 ;  /* 0x0000000000017941 */ /* 0x000fea0003800000 */
.L_x_167:
        /* <DEDUP_REMOVED lines=12> */
.L_x_170:
[----:B------:R-:W-:Y:S05]  /*8de0*/  BSYNC B1 ;  /* 0x0000000000017941 */ /* 0x000fea0003800000 */
.L_x_169:
        /* <DEDUP_REMOVED lines=12> */
.L_x_172:
[----:B------:R-:W-:Y:S05]  /*8eb0*/  BSYNC B1 ;  /* 0x0000000000017941 */ /* 0x000fea0003800000 */
.L_x_171:
        /* <DEDUP_REMOVED lines=12> */
.L_x_174:
[----:B------:R-:W-:Y:S05]  /*8f80*/  BSYNC B1 ;  /* 0x0000000000017941 */ /* 0x000fea0003800000 */
.L_x_173:
        /* <DEDUP_REMOVED lines=12> */
.L_x_176:
[----:B------:R-:W-:Y:S05]  /*9050*/  BSYNC B1 ;  /* 0x0000000000017941 */ /* 0x000fea0003800000 */
.L_x_175:
        /* <DEDUP_REMOVED lines=12> */
.L_x_178:
[----:B------:R-:W-:Y:S05]  /*9120*/  BSYNC B1 ;  /* 0x0000000000017941 */ /* 0x000fea0003800000 */
.L_x_177:
        /* <DEDUP_REMOVED lines=12> */
.L_x_180:
[----:B------:R-:W-:Y:S05]  /*91f0*/  BSYNC B1 ;  /* 0x0000000000017941 */ /* 0x000fea0003800000 */
.L_x_179:
        /* <DEDUP_REMOVED lines=12> */
.L_x_182:
[----:B------:R-:W-:Y:S05]  /*92c0*/  BSYNC B1 ;  /* 0x0000000000017941 */ /* 0x000fea0003800000 */
.L_x_181:
        /* <DEDUP_REMOVED lines=12> */
.L_x_184:
[----:B------:R-:W-:Y:S05]  /*9390*/  BSYNC B1 ;  /* 0x0000000000017941 */ /* 0x000fea0003800000 */
.L_x_183:
        /* <DEDUP_REMOVED lines=12> */
.L_x_186:
[----:B------:R-:W-:Y:S05]  /*9460*/  BSYNC B1 ;  /* 0x0000000000017941 */ /* 0x000fea0003800000 */
.L_x_185:
        /* <DEDUP_REMOVED lines=12> */
.L_x_188:
[----:B------:R-:W-:Y:S05]  /*9530*/  BSYNC B1 ;  /* 0x0000000000017941 */ /* 0x000fea0003800000 */
.L_x_187:
[----:B-----5:R-:W-:Y:S01]  /*9540*/  LOP3.LUT R32, R32, 0xff, RZ, 0xc0, !PT ;  /* 0x000000ff20207812 */ /* 0x020fe200078ec0ff */
[----:B------:R-:W-:Y:S01]  /*9550*/  BSSY B1, `(.L_x_189) ;  /* 0x000000b000017945 */ /* 0x000fe20003800000 */
[----:B------:R-:W-:Y:S02]  /*9560*/  ISETP.LT.OR P4, PT, R35, 0x99, !P1 ;  /* 0x000000992300780c */ /* 0x000fe40004f81670 */
[----:B------:R-:W-:-:S05]  /*9570*/  F2FP.F16.E5M2.UNPACK_B R32, R32 ;  /* 0x00000020ff20723e */ /* 0x000fca00020004ff */
[----:B------:R-:W-:-:S05]  /*9580*/  HADD2.F32 R32, -RZ, R32.H0_H0 ;  /* 0x20000020ff207230 */ /* 0x000fca0000004100 */
[----:B------:R-:W-:-:S04]  /*9590*/  FMUL R32, R32, UR23 ;  /* 0x0000001720207c20 */ /* 0x000fc80008400000 */
[----:B------:R-:W-:Y:S01]  /*95a0*/  FFMA R32, R23, UR22, R32 ;  /* 0x0000001617207c23 */ /* 0x000fe20008000020 */
[----:B------:R-:W-:-:S04]  /*95b0*/  PRMT R23, RZ, 0x7610, R23 ;  /* 0x00007610ff177816 */ /* 0x000fc80000000017 */
[----:B--2---:R-:W-:-:S05]  /*95c0*/  F2FP.SATFINITE.E5M2.F32.PACK_AB_MERGE_C R33, RZ, R32, RZ ;  /* 0x00000020ff21723e */ /* 0x004fca00048060ff */
[----:B------:R2:W-:Y:S01]  /*95d0*/  @!P3 STG.E.U8 desc[UR20][R24.64+0x99], R33 ;  /* 0x000099211800b986 */ /* 0x0005e2000c101114 */
[----:B------:R-:W-:Y:S05]  /*95e0*/  @P4 BRA `(.L_x_190) ;  /* 0x0000000000044947 */ /* 0x000fea0003800000 */
[----:B------:R0:W5:Y:S02]  /*95f0*/  LDG.E.U8 R23, desc[UR20][R30.64+0x98] ;  /* 0x000098141e177981 */ /* 0x000164000c1e1100 */
.L_x_190:
[----:B------:R-:W-:Y:S05]  /*9600*/  BSYNC B1 ;  /* 0x0000000000017941 */ /* 0x000fea0003800000 */
.L_x_189:
        /* <DEDUP_REMOVED lines=8> */
[----:B------:R-:W-:-:S05]  /*9690*/  F2FP.SATFINITE.E5M2.F32.PACK_AB_MERGE_C R23, RZ, R23, RZ ;  /* 0x00000017ff17723e */ /* 0x000fca00048060ff */
[----:B------:R0:W-:Y:S01]  /*96a0*/  @!P4 STG.E.U8 desc[UR20][R26.64+0x98], R23 ;  /* 0x000098171a00c986 */ /* 0x0001e2000c101114 */
[----:B------:R-:W-:Y:S05]  /*96b0*/  @P3 BRA `(.L_x_192) ;  /* 0x0000000000043947 */ /* 0x000fea0003800000 */
[----:B------:R0:W5:Y:S02]  /*96c0*/  LDG.E.U8 R22, desc[UR20][R30.64+0x99] ;  /* 0x000099141e167981 */ /* 0x000164000c1e1100 */
.L_x_192:
[----:B------:R-:W-:Y:S05]  /*96d0*/  BSYNC B1 ;  /* 0x0000000000017941 */ /* 0x000fea0003800000 */
.L_x_191:
        /* <DEDUP_REMOVED lines=8> */
[----:B0-----:R-:W-:-:S05]  /*9760*/  F2FP.SATFINITE.E5M2.F32.PACK_AB_MERGE_C R23, RZ, R22, RZ ;  /* 0x00000016ff17723e */ /* 0x001fca00048060ff */
[----:B------:R0:W-:Y:S01]  /*9770*/  @!P3 STG.E.U8 desc[UR20][R26.64+0x99], R23 ;  /* 0x000099171a00b986 */ /* 0x0001e2000c101114 */
[----:B------:R-:W-:Y:S05]  /*9780*/  @P4 BRA `(.L_x_194) ;  /* 0x0000000000044947 */ /* 0x000fea0003800000 */
[----:B------:R0:W5:Y:S02]  /*9790*/  LDG.E.U8 R21, desc[UR20][R28.64+0xa0] ;  /* 0x0000a0141c157981 */ /* 0x000164000c1e1100 */
.L_x_194:
[----:B------:R-:W-:Y:S05]  /*97a0*/  BSYNC B1 ;  /* 0x0000000000017941 */ /* 0x000fea0003800000 */
.L_x_193:
        /* <DEDUP_REMOVED lines=12> */
.L_x_196:
[----:B------:R-:W-:Y:S05]  /*9870*/  BSYNC B1 ;  /* 0x0000000000017941 */ /* 0x000fea0003800000 */
.L_x_195:
        /* <DEDUP_REMOVED lines=12> */
.L_x_198:
[----:B------:R-:W-:Y:S05]  /*9940*/  BSYNC B1 ;  /* 0x0000000000017941 */ /* 0x000fea0003800000 */
.L_x_197:
        /* <DEDUP_REMOVED lines=12> */
.L_x_200:
[----:B------:R-:W-:Y:S05]  /*9a10*/  BSYNC B1 ;  /* 0x0000000000017941 */ /* 0x000fea0003800000 */
.L_x_199:
        /* <DEDUP_REMOVED lines=12> */
.L_x_202:
[----:B------:R-:W-:Y:S05]  /*9ae0*/  BSYNC B1 ;  /* 0x0000000000017941 */ /* 0x000fea0003800000 */
.L_x_201:
        /* <DEDUP_REMOVED lines=12> */
.L_x_204:
[----:B------:R-:W-:Y:S05]  /*9bb0*/  BSYNC B1 ;  /* 0x0000000000017941 */ /* 0x000fea0003800000 */
.L_x_203:
        /* <DEDUP_REMOVED lines=12> */
.L_x_206:
[----:B------:R-:W-:Y:S05]  /*9c80*/  BSYNC B1 ;  /* 0x0000000000017941 */ /* 0x000fea0003800000 */
.L_x_205:
        /* <DEDUP_REMOVED lines=12> */
.L_x_208:
[----:B------:R-:W-:Y:S05]  /*9d50*/  BSYNC B1 ;  /* 0x0000000000017941 */ /* 0x000fea0003800000 */
.L_x_207:
        /* <DEDUP_REMOVED lines=12> */
.L_x_210:
[----:B------:R-:W-:Y:S05]  /*9e20*/  BSYNC B1 ;  /* 0x0000000000017941 */ /* 0x000fea0003800000 */
.L_x_209:
        /* <DEDUP_REMOVED lines=12> */
.L_x_212:
[----:B------:R-:W-:Y:S05]  /*9ef0*/  BSYNC B1 ;  /* 0x0000000000017941 */ /* 0x000fea0003800000 */
.L_x_211:
        /* <DEDUP_REMOVED lines=12> */
.L_x_214:
[----:B------:R-:W-:Y:S05]  /*9fc0*/  BSYNC B1 ;  /* 0x0000000000017941 */ /* 0x000fea0003800000 */
.L_x_213:
        /* <DEDUP_REMOVED lines=12> */
.L_x_216:
[----:B------:R-:W-:Y:S05]  /*a090*/  BSYNC B1 ;  /* 0x0000000000017941 */ /* 0x000fea0003800000 */
.L_x_215:
        /* <DEDUP_REMOVED lines=12> */
.L_x_218:
[----:B------:R-:W-:Y:S05]  /*a160*/  BSYNC B1 ;  /* 0x0000000000017941 */ /* 0x000fea0003800000 */
.L_x_217:
        /* <DEDUP_REMOVED lines=12> */
.L_x_220:
[----:B------:R-:W-:Y:S05]  /*a230*/  BSYNC B1 ;  /* 0x0000000000017941 */ /* 0x000fea0003800000 */
.L_x_219:
        /* <DEDUP_REMOVED lines=12> */
.L_x_222:
[----:B------:R-:W-:Y:S05]  /*a300*/  BSYNC B1 ;  /* 0x0000000000017941 */ /* 0x000fea0003800000 */
.L_x_221:
        /* <DEDUP_REMOVED lines=12> */
.L_x_224:
[----:B------:R-:W-:Y:S05]  /*a3d0*/  BSYNC B1 ;  /* 0x0000000000017941 */ /* 0x000fea0003800000 */
.L_x_223:
        /* <DEDUP_REMOVED lines=12> */
.L_x_226:
[----:B------:R-:W-:Y:S05]  /*a4a0*/  BSYNC B1 ;  /* 0x0000000000017941 */ /* 0x000fea0003800000 */
.L_x_225:
        /* <DEDUP_REMOVED lines=12> */
.L_x_228:
[----:B------:R-:W-:Y:S05]  /*a570*/  BSYNC B1 ;  /* 0x0000000000017941 */ /* 0x000fea0003800000 */
.L_x_227:
        /* <DEDUP_REMOVED lines=12> */
.L_x_230:
[----:B------:R-:W-:Y:S05]  /*a640*/  BSYNC B1 ;  /* 0x0000000000017941 */ /* 0x000fea0003800000 */
.L_x_229:
        /* <DEDUP_REMOVED lines=12> */
.L_x_232:
[----:B------:R-:W-:Y:S05]  /*a710*/  BSYNC B1 ;  /* 0x0000000000017941 */ /* 0x000fea0003800000 */
.L_x_231:
[----:B-----5:R-:W-:Y:S01]  /*a720*/  LOP3.LUT R2, R2, 0xff, RZ, 0xc0, !PT ;  /* 0x000000ff02027812 */ /* 0x020fe200078ec0ff */
[----:B------:R-:W-:Y:S01]  /*a730*/  BSSY B1, `(.L_x_233) ;  /* 0x000000b000017945 */ /* 0x000fe20003800000 */
[----:B------:R-:W-:Y:S02]  /*a740*/  ISETP.LT.OR P4, PT, R35, 0xc9, !P0 ;  /* 0x000000c92300780c */ /* 0x000fe40004781670 */
[----:B------:R-:W-:-:S05]  /*a750*/  F2FP.F16.E5M2.UNPACK_B R2, R2 ;  /* 0x00000002ff02723e */ /* 0x000fca00020004ff */
[----:B------:R-:W-:-:S05]  /*a760*/  HADD2.F32 R2, -RZ, R2.H0_H0 ;  /* 0x20000002ff027230 */ /* 0x000fca0000004100 */
[----:B0-----:R-:W-:-:S04]  /*a770*/  FMUL R3, R2, UR23 ;  /* 0x0000001702037c20 */ /* 0x001fc80008400000 */
[----:B------:R-:W-:Y:S01]  /*a780*/  FFMA R3, R0, UR22, R3 ;  /* 0x0000001600037c23 */ /* 0x000fe20008000003 */
[----:B------:R-:W-:-:S04]  /*a790*/  PRMT R0, RZ, 0x7610, R0 ;  /* 0x00007610ff007816 */ /* 0x000fc80000000000 */
[----:B------:R-:W-:-:S05]  /*a7a0*/  F2FP.SATFINITE.E5M2.F32.PACK_AB_MERGE_C R3, RZ, R3, RZ ;  /* 0x00000003ff03723e */ /* 0x000fca00048060ff */
[----:B------:R0:W-:Y:S01]  /*a7b0*/  @!P3 STG.E.U8 desc[UR20][R26.64+0xc1], R3 ;  /* 0x0000c1031a00b986 */ /* 0x0001e2000c101114 */
[----:B------:R-:W-:Y:S05]  /*a7c0*/  @P4 BRA `(.L_x_234) ;  /* 0x0000000000044947 */ /* 0x000fea0003800000 */
[----:B------:R0:W5:Y:S02]  /*a7d0*/  LDG.E.U8 R0, desc[UR20][R28.64+0xc8] ;  /* 0x0000c8141c007981 */ /* 0x000164000c1e1100 */
.L_x_234:
[----:B------:R-:W-:Y:S05]  /*a7e0*/  BSYNC B1 ;  /* 0x0000000000017941 */ /* 0x000fea0003800000 */
.L_x_233:
[----:B------:R-:W2:Y:S01]  /*a7f0*/  LDL.LU R2, [R1] ;  /* 0x0000000001027983 */ /* 0x000ea20000300800 */
[----:B-----5:R-:W-:Y:S01]  /*a800*/  LOP3.LUT R0, R0, 0xff, RZ, 0xc0, !PT ;  /* 0x000000ff00007812 */ /* 0x020fe200078ec0ff */
[----:B------:R-:W-:Y:S01]  /*a810*/  BSSY B1, `(.L_x_235) ;  /* 0x000000b000017945 */ /* 0x000fe20003800000 */
[----:B------:R-:W-:Y:S02]  /*a820*/  ISETP.LT.OR P3, PT, R35, 0xca, !P0 ;  /* 0x000000ca2300780c */ /* 0x000fe40004761670 */
[----:B------:R-:W-:-:S05]  /*a830*/  F2FP.F16.E5M2.UNPACK_B R0, R0 ;  /* 0x00000000ff00723e */ /* 0x000fca00020004ff */
[----:B------:R-:W-:-:S05]  /*a840*/  HADD2.F32 R0, -RZ, R0.H0_H0 ;  /* 0x20000000ff007230 */ /* 0x000fca0000004100 */
[----:B------:R-:W-:-:S04]  /*a850*/  FMUL R0, R0, UR23 ;  /* 0x0000001700007c20 */ /* 0x000fc80008400000 */
[----:B--2---:R-:W-:-:S05]  /*a860*/  FFMA R0, R2, UR22, R0 ;  /* 0x0000001602007c23 */ /* 0x004fca0008000000 */
[----:B0-----:R-:W-:Y:S02]  /*a870*/  F2FP.SATFINITE.E5M2.F32.PACK_AB_MERGE_C R3, RZ, R0, RZ ;  /* 0x00000000ff03723e */ /* 0x001fe400048060ff */
[----:B------:R-:W-:-:S03]  /*a880*/  PRMT R0, RZ, 0x7610, R0 ;  /* 0x00007610ff007816 */ /* 0x000fc60000000000 */
[----:B------:R0:W-:Y:S01]  /*a890*/  @!P4 STG.E.U8 desc[UR20][R24.64+0xc8], R3 ;  /* 0x0000c8031800c986 */ /* 0x0001e2000c101114 */
[----:B------:R-:W-:Y:S05]  /*a8a0*/  @P3 BRA `(.L_x_236) ;  /* 0x0000000000043947 */ /* 0x000fea0003800000 */
[----:B------:R2:W5:Y:S02]  /*a8b0*/  LDG.E.U8 R0, desc[UR20][R28.64+0xc9] ;  /* 0x0000c9141c007981 */ /* 0x000564000c1e1100 */
.L_x_236:
[----:B------:R-:W-:Y:S05]  /*a8c0*/  BSYNC B1 ;  /* 0x0000000000017941 */ /* 0x000fea0003800000 */
.L_x_235:
[----:B------:R-:W3:Y:S01]  /*a8d0*/  LDL.LU R2, [R1+0x4] ;  /* 0x0000040001027983 */ /* 0x000ee20000300800 */
[----:B-----5:R-:W-:Y:S01]  /*a8e0*/  LOP3.LUT R0, R0, 0xff, RZ, 0xc0, !PT ;  /* 0x000000ff00007812 */ /* 0x020fe200078ec0ff */
[----:B------:R-:W-:Y:S01]  /*a8f0*/  BSSY B1, `(.L_x_237) ;  /* 0x000000b000017945 */ /* 0x000fe20003800000 */
[----:B------:R-:W-:Y:S02]  /*a900*/  ISETP.LT.OR P4, PT, R35, 0xc9, !P1 ;  /* 0x000000c92300780c */ /* 0x000fe40004f81670 */
[----:B------:R-:W-:-:S05]  /*a910*/  F2FP.F16.E5M2.UNPACK_B R0, R0 ;  /* 0x00000000ff00723e */ /* 0x000fca00020004ff */
[----:B------:R-:W-:-:S05]  /*a920*/  HADD2.F32 R0, -RZ, R0.H0_H0 ;  /* 0x20000000ff007230 */ /* 0x000fca0000004100 */
[----:B------:R-:W-:-:S04]  /*a930*/  FMUL R0, R0, UR23 ;  /* 0x0000001700007c20 */ /* 0x000fc80008400000 */
[----:B---3--:R-:W-:-:S05]  /*a940*/  FFMA R0, R2, UR22, R0 ;  /* 0x0000001602007c23 */ /* 0x008fca0008000000 */
[----:B0-----:R-:W-:Y:S02]  /*a950*/  F2FP.SATFINITE.E5M2.F32.PACK_AB_MERGE_C R3, RZ, R0, RZ ;  /* 0x00000000ff03723e */ /* 0x001fe400048060ff */
[----:B------:R-:W-:-:S03]  /*a960*/  PRMT R0, RZ, 0x7610, R0 ;  /* 0x00007610ff007816 */ /* 0x000fc60000000000 */
[----:B------:R0:W-:Y:S01]  /*a970*/  @!P3 STG.E.U8 desc[UR20][R24.64+0xc9], R3 ;  /* 0x0000c9031800b986 */ /* 0x0001e2000c101114 */
[----:B------:R-:W-:Y:S05]  /*a980*/  @P4 BRA `(.L_x_238) ;  /* 0x0000000000044947 */ /* 0x000fea0003800000 */
[----:B------:R3:W5:Y:S02]  /*a990*/  LDG.E.U8 R0, desc[UR20][R30.64+0xc8] ;  /* 0x0000c8141e007981 */ /* 0x000764000c1e1100 */
.L_x_238:
[----:B------:R-:W-:Y:S05]  /*a9a0*/  BSYNC B1 ;  /* 0x0000000000017941 */ /* 0x000fea0003800000 */
.L_x_237:
[----:B------:R-:W2:Y:S01]  /*a9b0*/  LDL.LU R2, [R1+0x8] ;  /* 0x0000080001027983 */ /* 0x000ea20000300800 */
        /* <DEDUP_REMOVED lines=12> */
.L_x_240:
[----:B------:R-:W-:Y:S05]  /*aa80*/  BSYNC B1 ;  /* 0x0000000000017941 */ /* 0x000fea0003800000 */
.L_x_239:
        /* <DEDUP_REMOVED lines=13> */
.L_x_242:
[----:B------:R-:W-:Y:S05]  /*ab60*/  BSYNC B1 ;  /* 0x0000000000017941 */ /* 0x000fea0003800000 */
.L_x_241:
        /* <DEDUP_REMOVED lines=13> */
.L_x_244:
[----:B------:R-:W-:Y:S05]  /*ac40*/  BSYNC B1 ;  /* 0x0000000000017941 */ /* 0x000fea0003800000 */
.L_x_243:
        /* <DEDUP_REMOVED lines=13> */
.L_x_246:
[----:B------:R-:W-:Y:S05]  /*ad20*/  BSYNC B1 ;  /* 0x0000000000017941 */ /* 0x000fea0003800000 */
.L_x_245:
        /* <DEDUP_REMOVED lines=13> */
.L_x_248:
[----:B------:R-:W-:Y:S05]  /*ae00*/  BSYNC B1 ;  /* 0x0000000000017941 */ /* 0x000fea0003800000 */
.L_x_247:
        /* <DEDUP_REMOVED lines=13> */
.L_x_250:
[----:B------:R-:W-:Y:S05]  /*aee0*/  BSYNC B1 ;  /* 0x0000000000017941 */ /* 0x000fea0003800000 */
.L_x_249:
        /* <DEDUP_REMOVED lines=13> */
.L_x_252:
[----:B------:R-:W-:Y:S05]  /*afc0*/  BSYNC B1 ;  /* 0x0000000000017941 */ /* 0x000fea0003800000 */
.L_x_251:
        /* <DEDUP_REMOVED lines=13> */
.L_x_254:
[----:B------:R-:W-:Y:S05]  /*b0a0*/  BSYNC B1 ;  /* 0x0000000000017941 */ /* 0x000fea0003800000 */
.L_x_253:
        /* <DEDUP_REMOVED lines=13> */
.L_x_256:
[----:B------:R-:W-:Y:S05]  /*b180*/  BSYNC B1 ;  /* 0x0000000000017941 */ /* 0x000fea0003800000 */
.L_x_255:
        /* <DEDUP_REMOVED lines=13> */
.L_x_258:
[----:B------:R-:W-:Y:S05]  /*b260*/  BSYNC B1 ;  /* 0x0000000000017941 */ /* 0x000fea0003800000 */
.L_x_257:
        /* <DEDUP_REMOVED lines=13> */
.L_x_260:
[----:B------:R-:W-:Y:S05]  /*b340*/  BSYNC B1 ;  /* 0x0000000000017941 */ /* 0x000fea0003800000 */
.L_x_259:
        /* <DEDUP_REMOVED lines=13> */
.L_x_262:
[----:B------:R-:W-:Y:S05]  /*b420*/  BSYNC B1 ;  /* 0x0000000000017941 */ /* 0x000fea0003800000 */
.L_x_261:
        /* <DEDUP_REMOVED lines=13> */
.L_x_264:
[----:B------:R-:W-:Y:S05]  /*b500*/  BSYNC B1 ;  /* 0x0000000000017941 */ /* 0x000fea0003800000 */
.L_x_263:
        /* <DEDUP_REMOVED lines=13> */
.L_x_266:
[----:B------:R-:W-:Y:S05]  /*b5e0*/  BSYNC B1 ;  /* 0x0000000000017941 */ /* 0x000fea0003800000 */
.L_x_265:
        /* <DEDUP_REMOVED lines=13> */
.L_x_268:
[----:B------:R-:W-:Y:S05]  /*b6c0*/  BSYNC B1 ;  /* 0x0000000000017941 */ /* 0x000fea0003800000 */
.L_x_267:
        /* <DEDUP_REMOVED lines=13> */
.L_x_270:
[----:B------:R-:W-:Y:S05]  /*b7a0*/  BSYNC B1 ;  /* 0x0000000000017941 */ /* 0x000fea0003800000 */
.L_x_269:
        /* <DEDUP_REMOVED lines=13> */
.L_x_272:
[----:B------:R-:W-:Y:S05]  /*b880*/  BSYNC B1 ;  /* 0x0000000000017941 */ /* 0x000fea0003800000 */
.L_x_271:
        /* <DEDUP_REMOVED lines=13> */
.L_x_274:
[----:B------:R-:W-:Y:S05]  /*b960*/  BSYNC B1 ;  /* 0x0000000000017941 */ /* 0x000fea0003800000 */
.L_x_273:
        /* <DEDUP_REMOVED lines=13> */
.L_x_276:
[----:B------:R-:W-:Y:S05]  /*ba40*/  BSYNC B1 ;  /* 0x0000000000017941 */ /* 0x000fea0003800000 */
.L_x_275:
        /* <DEDUP_REMOVED lines=13> */
.L_x_278:
[----:B------:R-:W-:Y:S05]  /*bb20*/  BSYNC B1 ;  /* 0x0000000000017941 */ /* 0x000fea0003800000 */
.L_x_277:
        /* <DEDUP_REMOVED lines=13> */
.L_x_280:
[----:B------:R-:W-:Y:S05]  /*bc00*/  BSYNC B1 ;  /* 0x0000000000017941 */ /* 0x000fea0003800000 */
.L_x_279:
        /* <DEDUP_REMOVED lines=13> */
.L_x_282:
[----:B------:R-:W-:Y:S05]  /*bce0*/  BSYNC B1 ;  /* 0x0000000000017941 */ /* 0x000fea0003800000 */
.L_x_281:
        /* <DEDUP_REMOVED lines=13> */
.L_x_284:
[----:B------:R-:W-:Y:S05]  /*bdc0*/  BSYNC B1 ;  /* 0x0000000000017941 */ /* 0x000fea0003800000 */
.L_x_283:
        /* <DEDUP_REMOVED lines=13> */
.L_x_286:
[----:B------:R-:W-:Y:S05]  /*bea0*/  BSYNC B1 ;  /* 0x0000000000017941 */ /* 0x000fea0003800000 */
.L_x_285:
        /* <DEDUP_REMOVED lines=13> */
.L_x_288:
[----:B------:R-:W-:Y:S05]  /*bf80*/  BSYNC B1 ;  /* 0x0000000000017941 */ /* 0x000fea0003800000 */
.L_x_287:
[----:B------:R-:W-:Y:S05]  /*bf90*/  @P1 BRA `(.L_x_289) ;  /* 0x00000020009c1947 */ /* 0x000fea0003800000 */
[----:B------:R-:W2:Y:S01]  /*bfa0*/  LDL.LU R2, [R1+0x6c] ;  /* 0x00006c0001027983 */ /* 0x000ea20000300800 */
[----:B-----5:R-:W-:-:S04]  /*bfb0*/  LOP3.LUT R0, R0, 0xff, RZ, 0xc0, !PT ;  /* 0x000000ff00007812 */ /* 0x020fc800078ec0ff */
[----:B------:R-:W-:-:S05]  /*bfc0*/  F2FP.F16.E5M2.UNPACK_B R0, R0 ;  /* 0x00000000ff00723e */ /* 0x000fca00020004ff */
[----:B------:R-:W-:-:S05]  /*bfd0*/  HADD2.F32 R0, -RZ, R0.H0_H0 ;  /* 0x20000000ff007230 */ /* 0x000fca0000004100 */
[----:B------:R-:W-:-:S04]  /*bfe0*/  FMUL R0, R0, UR23 ;  /* 0x0000001700007c20 */ /* 0x000fc80008400000 */
[----:B--2---:R-:W-:-:S05]  /*bff0*/  FFMA R0, R2, UR22, R0 ;  /* 0x0000001602007c23 */ /* 0x004fca0008000000 */
[----:B0-----:R-:W-:-:S05]  /*c000*/  F2FP.SATFINITE.E5M2.F32.PACK_AB_MERGE_C R3, RZ, R0, RZ ;  /* 0x00000000ff03723e */ /* 0x001fca00048060ff */
[----:B------:R0:W-:Y:S01]  /*c010*/  STG.E.U8 desc[UR20][R26.64+0xf9], R3 ;  /* 0x0000f9031a007986 */ /* 0x0001e2000c101114 */
[----:B------:R-:W-:Y:S05]  /*c020*/  BRA `(.L_x_289) ;  /* 0x0000002000787947 */ /* 0x000fea0003800000 */
.L_x_32:
[----:B------:R-:W-:Y:S01]  /*c030*/  ISETP.GE.AND P1, PT, R38, 0x1, PT ;  /* 0x000000012600780c */ /* 0x000fe20003f26270 */
[----:B------:R-:W-:Y:S01]  /*c040*/  FMUL R228, R228, UR22 ;  /* 0x00000016e4e47c20 */ /* 0x000fe20008400000 */
[----:B------:R-:W-:Y:S01]  /*c050*/  FMUL R227, R227, UR22 ;  /* 0x00000016e3e37c20 */ /* 0x000fe20008400000 */
[----:B------:R-:W-:Y:S01]  /*c060*/  ISETP.GE.AND P0, PT, R38, 0x9, PT ;  /* 0x000000092600780c */ /* 0x000fe20003f06270 */
[----:B------:R-:W-:Y:S01]  /*c070*/  FMUL R226, R226, UR22 ;  /* 0x00000016e2e27c20 */ /* 0x000fe20008400000 */
[C---:B------:R-:W-:Y:S02]  /*c080*/  ISETP.LT.OR P4, PT, R35.reuse, 0x1, !P1 ;  /* 0x000000012300780c */ /* 0x040fe40004f81670 */
[----:B------:R-:W-:Y:S02]  /*c090*/  ISETP.LT.OR P5, PT, R35, 0x2, !P1 ;  /* 0x000000022300780c */ /* 0x000fe40004fa1670 */
[----:B------:R-:W-:Y:S02]  /*c0a0*/  F2FP.SATFINITE.E5M2.F32.PACK_AB_MERGE_C R29, RZ, R228, RZ ;  /* 0x000000e4ff1d723e */ /* 0x000fe400048060ff */
[----:B------:R-:W-:-:S02]  /*c0b0*/  F2FP.SATFINITE.E5M2.F32.PACK_AB_MERGE_C R227, RZ, R227, RZ ;  /* 0x000000e3ffe3723e */ /* 0x000fc400048060ff */
[----:B------:R-:W-:Y:S01]  /*c0c0*/  ISETP.LT.OR P3, PT, R35, 0x1, !P0 ;  /* 0x000000012300780c */ /* 0x000fe20004761670 */
[----:B------:R-:W-:-:S04]  /*c0d0*/  FMUL R225, R225, UR22 ;  /* 0x00000016e1e17c20 */ /* 0x000fc80008400000 */
[----:B------:R0:W-:Y:S01]  /*c0e0*/  @!P4 STG.E.U8 desc[UR20][R24.64], R29 ;  /* 0x0000001d1800c986 */ /* 0x0001e2000c101114 */
[----:B------:R-:W-:-:S03]  /*c0f0*/  ISETP.LT.OR P4, PT, R35, 0x2, !P0 ;  /* 0x000000022300780c */ /* 0x000fc60004781670 */
[----:B------:R2:W-:Y:S01]  /*c100*/  @!P5 STG.E.U8 desc[UR20][R24.64+0x1], R227 ;  /* 0x000001e31800d986 */ /* 0x0005e2000c101114 */
[C---:B------:R-:W-:Y:S01]  /*c110*/  ISETP.LT.OR P5, PT, R35.reuse, 0x9, !P1 ;  /* 0x000000092300780c */ /* 0x040fe20004fa1670 */
[----:B------:R-:W-:Y:S01]  /*c120*/  FMUL R224, R224, UR22 ;  /* 0x00000016e0e07c20 */ /* 0x000fe20008400000 */
[----:B------:R-:W-:Y:S01]  /*c130*/  ISETP.LT.OR P6, PT, R35, 0xa, !P1 ;  /* 0x0000000a2300780c */ /* 0x000fe20004fc1670 */
[----:B------:R-:W-:Y:S01]  /*c140*/  FMUL R223, R223, UR22 ;  /* 0x00000016dfdf7c20 */ /* 0x000fe20008400000 */
[----:B------:R-:W-:Y:S02]  /*c150*/  F2FP.SATFINITE.E5M2.F32.PACK_AB_MERGE_C R31, RZ, R226, RZ ;  /* 0x000000e2ff1f723e */ /* 0x000fe400048060ff */
[----:B------:R-:W-:Y:S02]  /*c160*/  F2FP.SATFINITE.E5M2.F32.PACK_AB_MERGE_C R225, RZ, R225, RZ ;  /* 0x000000e1ffe1723e */ /* 0x000fe400048060ff */
[----:B0-----:R-:W-:Y:S01]  /*c170*/  F2FP.SATFINITE.E5M2.F32.PACK_AB_MERGE_C R29, RZ, R224, RZ ;  /* 0x000000e0ff1d723e */ /* 0x001fe200048060ff */
[----:B------:R-:W-:Y:S01]  /*c180*/  @!P3 STG.E.U8 desc[UR20][R26.64], R31 ;  /* 0x0000001f1a00b986 */ /* 0x000fe2000c101114 */
[----:B------:R-:W-:-:S02]  /*c190*/  F2FP.SATFINITE.E5M2.F32.PACK_AB_MERGE_C R223, RZ, R223, RZ ;  /* 0x000000dfffdf723e */ /* 0x000fc400048060ff */
[C---:B------:R-:W-:Y:S01]  /*c1a0*/  ISETP.LT.OR P3, PT, R35.reuse, 0x9, !P0 ;  /* 0x000000092300780c */ /* 0x040fe20004761670 */
[----:B------:R-:W-:Y:S01]  /*c1b0*/  @!P4 STG.E.U8 desc[UR20][R26.64+0x1], R225 ;  /* 0x000001e11a00c986 */ /* 0x000fe2000c101114 */
[----:B------:R-:W-:-:S03]  /*c1c0*/  ISETP.LT.OR P4, PT, R35, 0xa, !P0 ;  /* 0x0000000a2300780c */ /* 0x000fc60004781670 */
[----:B------:R0:W-:Y:S01]  /*c1d0*/  @!P5 STG.E.U8 desc[UR20][R24.64+0x8], R29 ;  /* 0x0000081d1800d986 */ /* 0x0001e2000c101114 */
[----:B------:R-:W-:Y:S01]  /*c1e0*/  ISETP.LT.OR P5, PT, R35, 0x11, !P1 ;  /* 0x000000112300780c */ /* 0x000fe20004fa1670 */
[----:B------:R-:W-:Y:S01]  /*c1f0*/  FMUL R222, R222, UR22 ;  /* 0x00000016dede7c20 */ /* 0x000fe20008400000 */
[----:B------:R-:W-:Y:S01]  /*c200*/  FMUL R221, R221, UR22 ;  /* 0x00000016dddd7c20 */ /* 0x000fe20008400000 */
[----:B------:R-:W-:Y:S01]  /*c210*/  FMUL R220, R220, UR22 ;  /* 0x00000016dcdc7c20 */ /* 0x000fe20008400000 */
[----:B------:R-:W-:Y:S01]  /*c220*/  @!P6 STG.E.U8 desc[UR20][R24.64+0x9], R223 ;  /* 0x000009df1800e986 */ /* 0x000fe2000c101114 */
[----:B------:R-:W-:Y:S01]  /*c230*/  ISETP.LT.OR P6, PT, R35, 0x12, !P1 ;  /* 0x000000122300780c */ /* 0x000fe20004fc1670 */
[----:B------:R-:W-:Y:S01]  /*c240*/  FMUL R219, R219, UR22 ;  /* 0x00000016dbdb7c20 */ /* 0x000fe20008400000 */
[----:B------:R-:W-:Y:S01]  /*c250*/  F2FP.SATFINITE.E5M2.F32.PACK_AB_MERGE_C R33, RZ, R222, RZ ;  /* 0x000000deff21723e */ /* 0x000fe200048060ff */
[----:B--2---:R-:W2:Y:S01]  /*c260*/  LDL.LU R227, [R1+0x8] ;  /* 0x0000080001e37983 */ /* 0x004ea20000300800 */
[----:B------:R-:W-:-:S02]  /*c270*/  F2FP.SATFINITE.E5M2.F32.PACK_AB_MERGE_C R221, RZ, R221, RZ ;  /* 0x000000ddffdd723e */ /* 0x000fc400048060ff */
[----:B0-----:R-:W-:Y:S01]  /*c280*/  F2FP.SATFINITE.E5M2.F32.PACK_AB_MERGE_C R29, RZ, R220, RZ ;  /* 0x000000dcff1d723e */ /* 0x001fe200048060ff */
[----:B------:R-:W3:Y:S04]  /*c290*/  LDL.LU R226, [R1+0x4] ;  /* 0x0000040001e27983 */ /* 0x000ee80000300800 */
[----:B------:R-:W4:Y:S01]  /*c2a0*/  LDL.LU R224, [R1] ;  /* 0x0000000001e07983 */ /* 0x000f220000300800 */
[----:B------:R-:W-:-:S03]  /*c2b0*/  F2FP.SATFINITE.E5M2.F32.PACK_AB_MERGE_C R219, RZ, R219, RZ ;  /* 0x000000dbffdb723e */ /* 0x000fc600048060ff */
[----:B------:R-:W-:Y:S01]  /*c2c0*/  @!P3 STG.E.U8 desc[UR20][R26.64+0x8], R33 ;  /* 0x000008211a00b986 */ /* 0x000fe2000c101114 */
[----:B------:R-:W-:-:S03]  /*c2d0*/  ISETP.LT.OR P3, PT, R35, 0x11, !P0 ;  /* 0x000000112300780c */ /* 0x000fc60004761670 */
        /* <DEDUP_REMOVED lines=11> */
[----:B------:R-:W-:Y:S01]  /*c390*/  FMUL R214, R214, UR22 ;  /* 0x00000016d6d67c20 */ /* 0x000fe20008400000 */
[----:B------:R-:W-:Y:S01]  /*c3a0*/  F2FP.SATFINITE.E5M2.F32.PACK_AB_MERGE_C R217, RZ, R217, RZ ;  /* 0x000000d9ffd9723e */ /* 0x000fe200048060ff */
[----:B------:R-:W-:Y:S01]  /*c3b0*/  FMUL R213, R213, UR22 ;  /* 0x00000016d5d57c20 */ /* 0x000fe20008400000 */
[----:B0-----:R-:W-:Y:S01]  /*c3c0*/  F2FP.SATFINITE.E5M2.F32.PACK_AB_MERGE_C R29, RZ, R216, RZ ;  /* 0x000000d8ff1d723e */ /* 0x001fe200048060ff */
[----:B------:R-:W-:Y:S01]  /*c3d0*/  @!P3 STG.E.U8 desc[UR20][R26.64+0x10], R31 ;  /* 0x0000101f1a00b986 */ /* 0x000fe2000c101114 */
[----:B------:R-:W-:-:S02]  /*c3e0*/  F2FP.SATFINITE.E5M2.F32.PACK_AB_MERGE_C R215, RZ, R215, RZ ;  /* 0x000000d7ffd7723e */ /* 0x000fc400048060ff */
[C---:B------:R-:W-:Y:S01]  /*c3f0*/  ISETP.LT.OR P3, PT, R35.reuse, 0x19, !P0 ;  /* 0x000000192300780c */ /* 0x040fe20004761670 */
[----:B------:R-:W-:Y:S01]  /*c400*/  @!P4 STG.E.U8 desc[UR20][R26.64+0x11], R217 ;  /* 0x000011d91a00c986 */ /* 0x000fe2000c101114 */
[----:B------:R-:W-:-:S03]  /*c410*/  ISETP.LT.OR P4, PT, R35, 0x1a, !P0 ;  /* 0x0000001a2300780c */ /* 0x000fc60004781670 */
[----:B------:R0:W-:Y:S01]  /*c420*/  @!P5 STG.E.U8 desc[UR20][R24.64+0x18], R29 ;  /* 0x0000181d1800d986 */ /* 0x0001e2000c101114 */
[C---:B------:R-:W-:Y:S01]  /*c430*/  ISETP.LT.OR P5, PT, R35.reuse, 0x21, !P1 ;  /* 0x000000212300780c */ /* 0x040fe20004fa1670 */
[----:B------:R-:W-:Y:S02]  /*c440*/  FMUL R212, R212, UR22 ;  /* 0x00000016d4d47c20 */ /* 0x000fe40008400000 */
[----:B------:R-:W-:Y:S01]  /*c450*/  @!P6 STG.E.U8 desc[UR20][R24.64+0x19], R215 ;  /* 0x000019d71800e986 */ /* 0x000fe2000c101114 */
[----:B------:R-:W-:Y:S01]  /*c460*/  ISETP.LT.OR P6, PT, R35, 0x22, !P1 ;  /* 0x000000222300780c */ /* 0x000fe20004fc1670 */
[----:B------:R-:W-:Y:S01]  /*c470*/  FMUL R211, R211, UR22 ;  /* 0x00000016d3d37c20 */ /* 0x000fe20008400000 */
[----:B------:R-:W-:Y:S01]  /*c480*/  F2FP.SATFINITE.E5M2.F32.PACK_AB_MERGE_C R33, RZ, R214, RZ ;  /* 0x000000d6ff21723e */ /* 0x000fe200048060ff */
[----:B------:R-:W-:Y:S01]  /*c490*/  FMUL R210, R210, UR22 ;  /* 0x00000016d2d27c20 */ /* 0x000fe20008400000 */
[----:B------:R-:W-:Y:S01]  /*c4a0*/  F2FP.SATFINITE.E5M2.F32.PACK_AB_MERGE_C R213, RZ, R213, RZ ;  /* 0x000000d5ffd5723e */ /* 0x000fe200048060ff */
[----:B------:R-:W-:Y:S01]  /*c4b0*/  FMUL R209, R209, UR22 ;  /* 0x00000016d1d17c20 */ /* 0x000fe20008400000 */
        /* <DEDUP_REMOVED lines=8> */
[----:B------:R-:W-:-:S03]  /*c540*/  ISETP.LT.OR P5, PT, R35, 0x29, !P1 ;  /* 0x000000292300780c */ /* 0x000fc60004fa1670 */
        /* <DEDUP_REMOVED lines=240> */
[----:B------:R1:W-:Y:S01]  /*d450*/  @!P6 STG.E.U8 desc[UR20][R24.64+0x99], R23 ;  /* 0x000099171800e986 */ /* 0x0003e2000c101114 */
        /* <DEDUP_REMOVED lines=11> */
[----:B------:R0:W-:Y:S01]  /*d510*/  @!P4 STG.E.U8 desc[UR20][R26.64+0x99], R21 ;  /* 0x000099151a00c986 */ /* 0x0001e2000c101114 */
[----:B------:R-:W-:-:S03]  /*d520*/  ISETP.LT.OR P4, PT, R35, 0xa2, !P0 ;  /* 0x000000a22300780c */ /* 0x000fc60004781670 */
[----:B------:R-:W-:Y:S01]  /*d530*/  @!P5 STG.E.U8 desc[UR20][R24.64+0xa0], R29 ;  /* 0x0000a01d1800d986 */ /* 0x000fe2000c101114 */
[----:B------:R-:W-:-:S03]  /*d540*/  ISETP.LT.OR P5, PT, R35, 0xa9, !P1 ;  /* 0x000000a92300780c */ /* 0x000fc60004fa1670 */
[----:B------:R2:W-:Y:S01]  /*d550*/  @!P6 STG.E.U8 desc[UR20][R24.64+0xa1], R19 ;  /* 0x0000a1131800e986 */ /* 0x0005e2000c101114 */
[----:B------:R-:W-:Y:S01]  /*d560*/  ISETP.LT.OR P6, PT, R35, 0xaa, !P1 ;  /* 0x000000aa2300780c */ /* 0x000fe20004fc1670 */
[----:B------:R-:W-:Y:S01]  /*d570*/  FMUL R15, R15, UR22 ;  /* 0x000000160f0f7c20 */ /* 0x000fe20008400000 */
[----:B-1----:R-:W-:Y:S01]  /*d580*/  F2FP.SATFINITE.E5M2.F32.PACK_AB_MERGE_C R23, RZ, R18, RZ ;  /* 0x00000012ff17723e */ /* 0x002fe200048060ff */
[----:B------:R-:W-:Y:S01]  /*d590*/  FMUL R14, R14, UR22 ;  /* 0x000000160e0e7c20 */ /* 0x000fe20008400000 */
[----:B------:R-:W-:Y:S01]  /*d5a0*/  F2FP.SATFINITE.E5M2.F32.PACK_AB_MERGE_C R17, RZ, R17, RZ ;  /* 0x00000011ff11723e */ /* 0x000fe200048060ff */
[----:B------:R-:W-:Y:S01]  /*d5b0*/  FMUL R13, R13, UR22 ;  /* 0x000000160d0d7c20 */ /* 0x000fe20008400000 */
[----:B0-----:R-:W-:Y:S01]  /*d5c0*/  F2FP.SATFINITE.E5M2.F32.PACK_AB_MERGE_C R21, RZ, R16, RZ ;  /* 0x00000010ff15723e */ /* 0x001fe200048060ff */
[----:B------:R-:W-:Y:S01]  /*d5d0*/  @!P3 STG.E.U8 desc[UR20][R26.64+0xa0], R23 ;  /* 0x0000a0171a00b986 */ /* 0x000fe2000c101114 */
[----:B------:R-:W-:Y:S02]  /*d5e0*/  F2FP.SATFINITE.E5M2.F32.PACK_AB_MERGE_C R15, RZ, R15, RZ ;  /* 0x0000000fff0f723e */ /* 0x000fe400048060ff */
[C---:B------:R-:W-:Y:S01]  /*d5f0*/  ISETP.LT.OR P3, PT, R35.reuse, 0xa9, !P0 ;  /* 0x000000a92300780c */ /* 0x040fe20004761670 */
[----:B------:R-:W-:Y:S01]  /*d600*/  @!P4 STG.E.U8 desc[UR20][R26.64+0xa1], R17 ;  /* 0x0000a1111a00c986 */ /* 0x000fe2000c101114 */
[----:B------:R-:W-:-:S03]  /*d610*/  ISETP.LT.OR P4, PT, R35, 0xaa, !P0 ;  /* 0x000000aa2300780c */ /* 0x000fc60004781670 */
[----:B------:R-:W-:Y:S01]  /*d620*/  @!P5 STG.E.U8 desc[UR20][R24.64+0xa8], R21 ;  /* 0x0000a8151800d986 */ /* 0x000fe2000c101114 */
[C---:B------:R-:W-:Y:S01]  /*d630*/  ISETP.LT.OR P5, PT, R35.reuse, 0xb1, !P1 ;  /* 0x000000b12300780c */ /* 0x040fe20004fa1670 */
[----:B------:R-:W-:Y:S02]  /*d640*/  FMUL R12, R12, UR22 ;  /* 0x000000160c0c7c20 */ /* 0x000fe40008400000 */
[----:B------:R0:W-:Y:S01]  /*d650*/  @!P6 STG.E.U8 desc[UR20][R24.64+0xa9], R15 ;  /* 0x0000a90f1800e986 */ /* 0x0001e2000c101114 */
[----:B------:R-:W-:Y:S01]  /*d660*/  ISETP.LT.OR P6, PT, R35, 0xb2, !P1 ;  /* 0x000000b22300780c */ /* 0x000fe20004fc1670 */
[----:B------:R-:W-:Y:S01]  /*d670*/  FMUL R11, R11, UR22 ;  /* 0x000000160b0b7c20 */ /* 0x000fe20008400000 */
[----:B--2---:R-:W-:Y:S01]  /*d680*/  F2FP.SATFINITE.E5M2.F32.PACK_AB_MERGE_C R19, RZ, R14, RZ ;  /* 0x0000000eff13723e */ /* 0x004fe200048060ff */
[----:B------:R-:W2:Y:S01]  /*d690*/  LDL.LU R223, [R1+0x18] ;  /* 0x0000180001df7983 */ /* 0x000ea20000300800 */
[----:B------:R-:W-:Y:S02]  /*d6a0*/  F2FP.SATFINITE.E5M2.F32.PACK_AB_MERGE_C R13, RZ, R13, RZ ;  /* 0x0000000dff0d723e */ /* 0x000fe400048060ff */
[----:B------:R-:W-:Y:S01]  /*d6b0*/  F2FP.SATFINITE.E5M2.F32.PACK_AB_MERGE_C R11, RZ, R11, RZ ;  /* 0x0000000bff0b723e */ /* 0x000fe200048060ff */
[----:B------:R-:W-:Y:S01]  /*d6c0*/  @!P3 STG.E.U8 desc[UR20][R26.64+0xa8], R19 ;  /* 0x0000a8131a00b986 */ /* 0x000fe2000c101114 */
[----:B0-----:R-:W-:-:S03]  /*d6d0*/  F2FP.SATFINITE.E5M2.F32.PACK_AB_MERGE_C R15, RZ, R12, RZ ;  /* 0x0000000cff0f723e */ /* 0x001fc600048060ff */
[----:B------:R0:W-:Y:S01]  /*d6e0*/  @!P4 STG.E.U8 desc[UR20][R26.64+0xa9], R13 ;  /* 0x0000a90d1a00c986 */ /* 0x0001e2000c101114 */
[C---:B------:R-:W-:Y:S02]  /*d6f0*/  ISETP.LT.OR P3, PT, R35.reuse, 0xb1, !P0 ;  /* 0x000000b12300780c */ /* 0x040fe40004761670 */
[C---:B------:R-:W-:Y:S01]  /*d700*/  ISETP.LT.OR P4, PT, R35.reuse, 0xb2, !P0 ;  /* 0x000000b22300780c */ /* 0x040fe20004781670 */
[----:B------:R-:W-:Y:S01]  /*d710*/  @!P5 STG.E.U8 desc[UR20][R24.64+0xb0], R15 ;  /* 0x0000b00f1800d986 */ /* 0x000fe2000c101114 */
[----:B------:R-:W-:Y:S01]  /*d720*/  ISETP.LT.OR P5, PT, R35, 0xb9, !P1 ;  /* 0x000000b92300780c */ /* 0x000fe20004fa1670 */
[----:B------:R-:W-:Y:S01]  /*d730*/  FMUL R10, R10, UR22 ;  /* 0x000000160a0a7c20 */ /* 0x000fe20008400000 */
[----:B------:R-:W-:Y:S01]  /*d740*/  FMUL R9, R9, UR22 ;  /* 0x0000001609097c20 */ /* 0x000fe20008400000 */
[----:B------:R-:W2:Y:S01]  /*d750*/  LDL.LU R222, [R1+0x14] ;  /* 0x0000140001de7983 */ /* 0x000ea20000300800 */
[----:B------:R-:W-:-:S03]  /*d760*/  FMUL R8, R8, UR22 ;  /* 0x0000001608087c20 */ /* 0x000fc60008400000 */
[----:B------:R-:W2:Y:S01]  /*d770*/  LDL.LU R220, [R1+0x10] ;  /* 0x0000100001dc7983 */ /* 0x000ea20000300800 */
[----:B------:R-:W-:-:S03]  /*d780*/  F2FP.SATFINITE.E5M2.F32.PACK_AB_MERGE_C R17, RZ, R10, RZ ;  /* 0x0000000aff11723e */ /* 0x000fc600048060ff */
[----:B------:R-:W2:Y:S01]  /*d790*/  LDL.LU R221, [R1+0xc] ;  /* 0x00000c0001dd7983 */ /* 0x000ea20000300800 */
[----:B------:R-:W-:Y:S01]  /*d7a0*/  F2FP.SATFINITE.E5M2.F32.PACK_AB_MERGE_C R9, RZ, R9, RZ ;  /* 0x00000009ff09723e */ /* 0x000fe200048060ff */
[----:B------:R-:W-:Y:S01]  /*d7b0*/  FMUL R7, R7, UR22 ;  /* 0x0000001607077c20 */ /* 0x000fe20008400000 */
[----:B0-----:R-:W-:Y:S01]  /*d7c0*/  F2FP.SATFINITE.E5M2.F32.PACK_AB_MERGE_C R13, RZ, R8, RZ ;  /* 0x00000008ff0d723e */ /* 0x001fe200048060ff */
[----:B------:R0:W-:Y:S01]  /*d7d0*/  @!P6 STG.E.U8 desc[UR20][R24.64+0xb1], R11 ;  /* 0x0000b10b1800e986 */ /* 0x0001e2000c101114 */
[----:B------:R-:W-:Y:S01]  /*d7e0*/  ISETP.LT.OR P6, PT, R35, 0xba, !P1 ;  /* 0x000000ba2300780c */ /* 0x000fe20004fc1670 */
[----:B-----5:R-:W-:Y:S01]  /*d7f0*/  FMUL R2, R2, UR22 ;  /* 0x0000001602027c20 */ /* 0x020fe20008400000 */
[----:B------:R-:W-:Y:S01]  /*d800*/  F2FP.SATFINITE.E5M2.F32.PACK_AB_MERGE_C R7, RZ, R7, RZ ;  /* 0x00000007ff07723e */ /* 0x000fe200048060ff */
[----:B------:R-:W-:Y:S01]  /*d810*/  @!P3 STG.E.U8 desc[UR20][R26.64+0xb0], R17 ;  /* 0x0000b0111a00b986 */ /* 0x000fe2000c101114 */
[----:B------:R-:W-:Y:S01]  /*d820*/  FMUL R3, R3, UR22 ;  /* 0x0000001603037c20 */ /* 0x000fe20008400000 */
[----:B------:R-:W-:Y:S01]  /*d830*/  FMUL R4, R4, UR22 ;  /* 0x0000001604047c20 */ /* 0x000fe20008400000 */
[C---:B------:R-:W-:Y:S01]  /*d840*/  ISETP.LT.OR P3, PT, R35.reuse, 0xb9, !P0 ;  /* 0x000000b92300780c */ /* 0x040fe20004761670 */
[----:B------:R1:W-:Y:S01]  /*d850*/  @!P4 STG.E.U8 desc[UR20][R26.64+0xb1], R9 ;  /* 0x0000b1091a00c986 */ /* 0x0003e2000c101114 */
[----:B------:R-:W-:Y:S01]  /*d860*/  ISETP.LT.OR P4, PT, R35, 0xba, !P0 ;  /* 0x000000ba2300780c */ /* 0x000fe20004781670 */
[----:B------:R-:W-:Y:S01]  /*d870*/  FMUL R6, R6, UR22 ;  /* 0x0000001606067c20 */ /* 0x000fe20008400000 */
[----:B------:R-:W-:Y:S01]  /*d880*/  FMUL R5, R5, UR22 ;  /* 0x0000001605057c20 */ /* 0x000fe20008400000 */
[----:B------:R3:W-:Y:S01]  /*d890*/  @!P5 STG.E.U8 desc[UR20][R24.64+0xb8], R13 ;  /* 0x0000b80d1800d986 */ /* 0x0007e2000c101114 */
[----:B------:R-:W-:Y:S01]  /*d8a0*/  ISETP.LT.OR P5, PT, R35, 0xc1, !P1 ;  /* 0x000000c12300780c */ /* 0x000fe20004fa1670 */
[----:B------:R-:W-:Y:S01]  /*d8b0*/  FMUL R0, R0, UR22 ;  /* 0x0000001600007c20 */ /* 0x000fe20008400000 */
[----:B0-----:R-:W-:Y:S01]  /*d8c0*/  F2FP.SATFINITE.E5M2.F32.PACK_AB_MERGE_C R11, RZ, R6, RZ ;  /* 0x00000006ff0b723e */ /* 0x001fe200048060ff */
[----:B------:R-:W2:Y:S01]  /*d8d0*/  LDL.LU R225, [R1+0x1c] ;  /* 0x00001c0001e17983 */ /* 0x000ea20000300800 */
[----:B------:R-:W-:-:S03]  /*d8e0*/  F2FP.SATFINITE.E5M2.F32.PACK_AB_MERGE_C R5, RZ, R5, RZ ;  /* 0x00000005ff05723e */ /* 0x000fc600048060ff */
[----:B------:R0:W-:Y:S01]  /*d8f0*/  @!P6 STG.E.U8 desc[UR20][R24.64+0xb9], R7 ;  /* 0x0000b9071800e986 */ /* 0x0001e2000c101114 */
[----:B-1----:R-:W-:Y:S01]  /*d900*/  F2FP.SATFINITE.E5M2.F32.PACK_AB_MERGE_C R9, RZ, R4, RZ ;  /* 0x00000004ff09723e */ /* 0x002fe200048060ff */
[----:B------:R-:W-:Y:S01]  /*d910*/  FMUL R4, R227, UR22 ;  /* 0x00000016e3047c20 */ /* 0x000fe20008400000 */
[C---:B------:R-:W-:Y:S01]  /*d920*/  ISETP.LT.OR P6, PT, R35.reuse, 0xc2, !P1 ;  /* 0x000000c22300780c */ /* 0x040fe20004fc1670 */
[----:B------:R-:W-:Y:S01]  /*d930*/  @!P3 STG.E.U8 desc[UR20][R26.64+0xb8], R11 ;  /* 0x0000b80b1a00b986 */ /* 0x000fe2000c101114 */
[----:B---3--:R-:W-:Y:S01]  /*d940*/  F2FP.SATFINITE.E5M2.F32.PACK_AB_MERGE_C R13, RZ, R2, RZ ;  /* 0x00000002ff0d723e */ /* 0x008fe200048060ff */
[----:B----4-:R-:W-:Y:S01]  /*d950*/  FMUL R2, R224, UR22 ;  /* 0x00000016e0027c20 */ /* 0x010fe20008400000 */
[----:B------:R-:W-:Y:S01]  /*d960*/  ISETP.LT.OR P3, PT, R35, 0xc1, !P0 ;  /* 0x000000c12300780c */ /* 0x000fe20004761670 */
[----:B------:R-:W3:Y:S01]  /*d970*/  LDL.LU R224, [R1+0x20] ;  /* 0x0000200001e07983 */ /* 0x000ee20000300800 */
[----:B0-----:R-:W-:Y:S01]  /*d980*/  F2FP.SATFINITE.E5M2.F32.PACK_AB_MERGE_C R7, RZ, R3, RZ ;  /* 0x00000003ff07723e */ /* 0x001fe200048060ff */
[----:B------:R-:W-:-:S02]  /*d990*/  FMUL R3, R226, UR22 ;  /* 0x00000016e2037c20 */ /* 0x000fc40008400000 */
[----:B------:R0:W-:Y:S01]  /*d9a0*/  @!P4 STG.E.U8 desc[UR20][R26.64+0xb9], R5 ;  /* 0x0000b9051a00c986 */ /* 0x0001e2000c101114 */
[----:B------:R-:W-:-:S03]  /*d9b0*/  ISETP.LT.OR P4, PT, R35, 0xc2, !P0 ;  /* 0x000000c22300780c */ /* 0x000fc60004781670 */
[----:B------:R-:W4:Y:S04]  /*d9c0*/  LDL.LU R226, [R1+0x24] ;  /* 0x0000240001e27983 */ /* 0x000f280000300800 */
[----:B------:R-:W4:Y:S04]  /*d9d0*/  LDL.LU R227, [R1+0x28] ;  /* 0x0000280001e37983 */ /* 0x000f280000300800 */
[----:B------:R-:W-:Y:S01]  /*d9e0*/  @!P5 STG.E.U8 desc[UR20][R24.64+0xc0], R9 ;  /* 0x0000c0091800d986 */ /* 0x000fe2000c101114 */
[C---:B------:R-:W-:Y:S02]  /*d9f0*/  ISETP.LT.OR P5, PT, R35.reuse, 0xc9, !P1 ;  /* 0x000000c92300780c */ /* 0x040fe40004fa1670 */
[----:B0-----:R-:W-:Y:S01]  /*da00*/  F2FP.SATFINITE.E5M2.F32.PACK_AB_MERGE_C R5, RZ, R0, RZ ;  /* 0x00000000ff05723e */ /* 0x001fe200048060ff */
[----:B------:R0:W-:Y:S01]  /*da10*/  @!P6 STG.E.U8 desc[UR20][R24.64+0xc1], R7 ;  /* 0x0000c1071800e986 */ /* 0x0001e2000c101114 */
[----:B------:R-:W-:-:S03]  /*da20*/  ISETP.LT.OR P6, PT, R35, 0xca, !P1 ;  /* 0x000000ca2300780c */ /* 0x000fc60004fc1670 */
[----:B------:R-:W-:Y:S01]  /*da30*/  @!P3 STG.E.U8 desc[UR20][R26.64+0xc0], R13 ;  /* 0x0000c00d1a00b986 */ /* 0x000fe2000c101114 */
[----:B------:R-:W-:-:S03]  /*da40*/  ISETP.LT.OR P3, PT, R35, 0xc9, !P0 ;  /* 0x000000c92300780c */ /* 0x000fc60004761670 */
[----:B------:R1:W-:Y:S01]  /*da50*/  @!P4 STG.E.U8 desc[UR20][R26.64+0xc1], R5 ;  /* 0x0000c1051a00c986 */ /* 0x0003e2000c101114 */
[----:B0-----:R-:W-:Y:S02]  /*da60*/  F2FP.SATFINITE.E5M2.F32.PACK_AB_MERGE_C R7, RZ, R2, RZ ;  /* 0x00000002ff07723e */ /* 0x001fe400048060ff */
[----:B------:R-:W-:-:S03]  /*da70*/  ISETP.LT.OR P4, PT, R35, 0xca, !P0 ;  /* 0x000000ca2300780c */ /* 0x000fc60004781670 */
[----:B------:R0:W-:Y:S01]  /*da80*/  @!P5 STG.E.U8 desc[UR20][R24.64+0xc8], R7 ;  /* 0x0000c8071800d986 */ /* 0x0001e2000c101114 */
[----:B------:R-:W-:Y:S02]  /*da90*/  ISETP.LT.OR P5, PT, R35, 0xd1, !P1 ;  /* 0x000000d12300780c */ /* 0x000fe40004fa1670 */
[----:B------:R-:W-:Y:S02]  /*daa0*/  F2FP.SATFINITE.E5M2.F32.PACK_AB_MERGE_C R9, RZ, R3, RZ ;  /* 0x00000003ff09723e */ /* 0x000fe400048060ff */
[----:B------:R-:W-:-:S03]  /*dab0*/  F2FP.SATFINITE.E5M2.F32.PACK_AB_MERGE_C R11, RZ, R4, RZ ;  /* 0x00000004ff0b723e */ /* 0x000fc600048060ff */
[----:B------:R0:W-:Y:S04]  /*dac0*/  @!P6 STG.E.U8 desc[UR20][R24.64+0xc9], R9 ;  /* 0x0000c9091800e986 */ /* 0x0001e8000c101114 */
[----:B------:R-:W-:Y:S01]  /*dad0*/  @!P3 STG.E.U8 desc[UR20][R26.64+0xc8], R11 ;  /* 0x0000c80b1a00b986 */ /* 0x000fe2000c101114 */
[----:B--2---:R-:W-:Y:S01]  /*dae0*/  FMUL R2, R220, UR22 ;  /* 0x00000016dc027c20 */ /* 0x004fe20008400000 */
[----:B------:R-:W-:Y:S02]  /*daf0*/  FMUL R0, R221, UR22 ;  /* 0x00000016dd007c20 */ /* 0x000fe40008400000 */
[----:B------:R-:W2:Y:S03]  /*db00*/  LDL.LU R221, [R1+0x2c] ;  /* 0x00002c0001dd7983 */ /* 0x000ea60000300800 */
[----:B-1----:R-:W-:Y:S01]  /*db10*/  F2FP.SATFINITE.E5M2.F32.PACK_AB_MERGE_C R5, RZ, R0, RZ ;  /* 0x00000000ff05723e */ /* 0x002fe200048060ff */
[----:B------:R-:W2:Y:S01]  /*db20*/  LDL.LU R220, [R1+0x30] ;  /* 0x0000300001dc7983 */ /* 0x000ea20000300800 */
[----:B------:R-:W-:Y:S01]  /*db30*/  FMUL R0, R223, UR22 ;  /* 0x00000016df007c20 */ /* 0x000fe20008400000 */
[----:B------:R-:W-:Y:S01]  /*db40*/  FMUL R3, R222, UR22 ;  /* 0x00000016de037c20 */ /* 0x000fe20008400000 */
[----:B0-----:R-:W-:Y:S01]  /*db50*/  F2FP.SATFINITE.E5M2.F32.PACK_AB_MERGE_C R7, RZ, R2, RZ ;  /* 0x00000002ff07723e */ /* 0x001fe200048060ff */
[----:B------:R-:W2:Y:S02]  /*db60*/  LDL.LU R222, [R1+0x34] ;  /* 0x0000340001de7983 */ /* 0x000ea40000300800 */
[----:B------:R-:W-:-:S02]  /*db70*/  F2FP.SATFINITE.E5M2.F32.PACK_AB_MERGE_C R13, RZ, R0, RZ ;  /* 0x00000000ff0d723e */ /* 0x000fc400048060ff */
[----:B------:R-:W2:Y:S01]  /*db80*/  LDL.LU R223, [R1+0x38] ;  /* 0x0000380001df7983 */ /* 0x000ea20000300800 */
[----:B------:R-:W-:Y:S01]  /*db90*/  F2FP.SATFINITE.E5M2.F32.PACK_AB_MERGE_C R9, RZ, R3, RZ ;  /* 0x00000003ff09723e */ /* 0x000fe200048060ff */
[----:B------:R-:W-:Y:S02]  /*dba0*/  FMUL R2, R225, UR22 ;  /* 0x00000016e1027c20 */ /* 0x000fe40008400000 */
[----:B------:R-:W2:Y:S04]  /*dbb0*/  LDL.LU R225, [R1+0x3c] ;  /* 0x00003c0001e17983 */ /* 0x000ea80000300800 */
[----:B------:R-:W-:Y:S01]  /*dbc0*/  @!P4 STG.E.U8 desc[UR20][R26.64+0xc9], R5 ;  /* 0x0000c9051a00c986 */ /* 0x000fe2000c101114 */
[----:B---3--:R-:W-:-:S03]  /*dbd0*/  FMUL R0, R224, UR22 ;  /* 0x00000016e0007c20 */ /* 0x008fc60008400000 */
[----:B------:R0:W-:Y:S04]  /*dbe0*/  @!P5 STG.E.U8 desc[UR20][R24.64+0xd0], R7 ;  /* 0x0000d0071800d986 */ /* 0x0001e8000c101114 */
[----:B------:R-:W3:Y:S01]  /*dbf0*/  LDL.LU R224, [R1+0x40] ;  /* 0x0000400001e07983 */ /* 0x000ee20000300800 */
[----:B----4-:R-:W-:-:S03]  /*dc00*/  FMUL R3, R226, UR22 ;  /* 0x00000016e2037c20 */ /* 0x010fc60008400000 */
[----:B------:R-:W4:Y:S01]  /*dc10*/  LDL.LU R226, [R1+0x44] ;  /* 0x0000440001e27983 */ /* 0x000f220000300800 */
[----:B0-----:R-:W-:Y:S01]  /*dc20*/  F2FP.SATFINITE.E5M2.F32.PACK_AB_MERGE_C R7, RZ, R0, RZ ;  /* 0x00000000ff07723e */ /* 0x001fe200048060ff */
[----:B------:R-:W-:Y:S02]  /*dc30*/  FMUL R0, R227, UR22 ;  /* 0x00000016e3007c20 */ /* 0x000fe40008400000 */
[----:B------:R-:W4:Y:S01]  /*dc40*/  LDL.LU R227, [R1+0x48] ;  /* 0x0000480001e37983 */ /* 0x000f220000300800 */
[C---:B------:R-:W-:Y:S02]  /*dc50*/  ISETP.LT.OR P6, PT, R35.reuse, 0xd2, !P1 ;  /* 0x000000d22300780c */ /* 0x040fe40004fc1670 */
[C---:B------:R-:W-:Y:S01]  /*dc60*/  ISETP.LT.OR P4, PT, R35.reuse, 0xd2, !P0 ;  /* 0x000000d22300780c */ /* 0x040fe20004781670 */
[----:B------:R-:W4:Y:S01]  /*dc70*/  LDL.LU R219, [R1+0x4c] ;  /* 0x00004c0001db7983 */ /* 0x000f220000300800 */
[----:B------:R-:W-:Y:S02]  /*dc80*/  F2FP.SATFINITE.E5M2.F32.PACK_AB_MERGE_C R5, RZ, R2, RZ ;  /* 0x00000002ff05723e */ /* 0x000fe400048060ff */
[----:B------:R-:W-:-:S02]  /*dc90*/  ISETP.LT.OR P3, PT, R35, 0xd1, !P0 ;  /* 0x000000d12300780c */ /* 0x000fc40004761670 */
[----:B------:R-:W-:Y:S02]  /*dca0*/  ISETP.LT.OR P5, PT, R35, 0xd9, !P1 ;  /* 0x000000d92300780c */ /* 0x000fe40004fa1670 */
[----:B------:R-:W-:-:S03]  /*dcb0*/  F2FP.SATFINITE.E5M2.F32.PACK_AB_MERGE_C R11, RZ, R0, RZ ;  /* 0x00000000ff0b723e */ /* 0x000fc600048060ff */
[----:B------:R0:W-:Y:S01]  /*dcc0*/  @!P6 STG.E.U8 desc[UR20][R24.64+0xd1], R9 ;  /* 0x0000d1091800e986 */ /* 0x0001e2000c101114 */
[----:B------:R-:W-:-:S03]  /*dcd0*/  ISETP.LT.OR P6, PT, R35, 0xda, !P1 ;  /* 0x000000da2300780c */ /* 0x000fc60004fc1670 */
[----:B------:R1:W-:Y:S01]  /*dce0*/  @!P4 STG.E.U8 desc[UR20][R26.64+0xd1], R5 ;  /* 0x0000d1051a00c986 */ /* 0x0003e2000c101114 */
[----:B------:R-:W-:-:S03]  /*dcf0*/  ISETP.LT.OR P4, PT, R35, 0xda, !P0 ;  /* 0x000000da2300780c */ /* 0x000fc60004781670 */
[----:B------:R-:W-:Y:S01]  /*dd00*/  @!P3 STG.E.U8 desc[UR20][R26.64+0xd0], R13 ;  /* 0x0000d00d1a00b986 */ /* 0x000fe2000c101114 */
[----:B0-----:R-:W-:-:S03]  /*dd10*/  F2FP.SATFINITE.E5M2.F32.PACK_AB_MERGE_C R9, RZ, R3, RZ ;  /* 0x00000003ff09723e */ /* 0x001fc600048060ff */
[----:B------:R0:W-:Y:S04]  /*dd20*/  @!P5 STG.E.U8 desc[UR20][R24.64+0xd8], R7 ;  /* 0x0000d8071800d986 */ /* 0x0001e8000c101114 */
[----:B------:R0:W-:Y:S01]  /*dd30*/  @!P6 STG.E.U8 desc[UR20][R24.64+0xd9], R9 ;  /* 0x0000d9091800e986 */ /* 0x0001e2000c101114 */
[----:B--2---:R-:W-:-:S03]  /*dd40*/  FMUL R0, R221, UR22 ;  /* 0x00000016dd007c20 */ /* 0x004fc60008400000 */
[----:B------:R-:W2:Y:S01]  /*dd50*/  LDL.LU R221, [R1+0x50] ;  /* 0x0000500001dd7983 */ /* 0x000ea20000300800 */
[----:B------:R-:W-:-:S03]  /*dd60*/  FMUL R2, R220, UR22 ;  /* 0x00000016dc027c20 */ /* 0x000fc60008400000 */
[----:B------:R-:W2:Y:S01]  /*dd70*/  LDL.LU R220, [R1+0x54] ;  /* 0x0000540001dc7983 */ /* 0x000ea20000300800 */
[----:B-1----:R-:W-:Y:S01]  /*dd80*/  F2FP.SATFINITE.E5M2.F32.PACK_AB_MERGE_C R5, RZ, R0, RZ ;  /* 0x00000000ff05723e */ /* 0x002fe200048060ff */
[----:B------:R-:W-:Y:S02]  /*dd90*/  FMUL R3, R222, UR22 ;  /* 0x00000016de037c20 */ /* 0x000fe40008400000 */
[----:B------:R-:W2:Y:S01]  /*dda0*/  LDL.LU R222, [R1+0x58] ;  /* 0x0000580001de7983 */ /* 0x000ea20000300800 */
[----:B0-----:R-:W-:Y:S01]  /*ddb0*/  F2FP.SATFINITE.E5M2.F32.PACK_AB_MERGE_C R7, RZ, R2, RZ ;  /* 0x00000002ff07723e */ /* 0x001fe200048060ff */
[----:B------:R-:W-:Y:S01]  /*ddc0*/  FMUL R4, R223, UR22 ;  /* 0x00000016df047c20 */ /* 0x000fe20008400000 */
[----:B------:R-:W-:Y:S01]  /*ddd0*/  F2FP.SATFINITE.E5M2.F32.PACK_AB_MERGE_C R9, RZ, R3, RZ ;  /* 0x00000003ff09723e */ /* 0x000fe200048060ff */
[----:B------:R-:W2:Y:S01]  /*dde0*/  LDL.LU R223, [R1+0x5c] ;  /* 0x00005c0001df7983 */ /* 0x000ea20000300800 */
[----:B------:R-:W-:-:S03]  /*ddf0*/  FMUL R0, R225, UR22 ;  /* 0x00000016e1007c20 */ /* 0x000fc60008400000 */
[----:B------:R0:W-:Y:S04]  /*de00*/  @!P4 STG.E.U8 desc[UR20][R26.64+0xd9], R5 ;  /* 0x0000d9051a00c986 */ /* 0x0001e8000c101114 */
[----:B------:R-:W2:Y:S01]  /*de10*/  LDL.LU R225, [R1+0x60] ;  /* 0x0000600001e17983 */ /* 0x000ea20000300800 */
[----:B0-----:R-:W-:Y:S01]  /*de20*/  F2FP.SATFINITE.E5M2.F32.PACK_AB_MERGE_C R5, RZ, R0, RZ ;  /* 0x00000000ff05723e */ /* 0x001fe200048060ff */
[----:B---3--:R-:W-:Y:S02]  /*de30*/  FMUL R2, R224, UR22 ;  /* 0x00000016e0027c20 */ /* 0x008fe40008400000 */
[----:B------:R-:W3:Y:S01]  /*de40*/  LDL.LU R224, [R1+0x64] ;  /* 0x0000640001e07983 */ /* 0x000ee20000300800 */
[----:B----4-:R-:W-:-:S03]  /*de50*/  FMUL R3, R226, UR22 ;  /* 0x00000016e2037c20 */ /* 0x010fc60008400000 */
[----:B------:R-:W4:Y:S01]  /*de60*/  LDL.LU R226, [R1+0x68] ;  /* 0x0000680001e27983 */ /* 0x000f220000300800 */
[----:B------:R-:W-:-:S03]  /*de70*/  FMUL R0, R227, UR22 ;  /* 0x00000016e3007c20 */ /* 0x000fc60008400000 */
[----:B------:R-:W4:Y:S01]  /*de80*/  LDL.LU R227, [R1+0x6c] ;  /* 0x00006c0001e37983 */ /* 0x000f220000300800 */
[C---:B------:R-:W-:Y:S02]  /*de90*/  ISETP.LT.OR P3, PT, R35.reuse, 0xd9, !P0 ;  /* 0x000000d92300780c */ /* 0x040fe40004761670 */
[C---:B------:R-:W-:Y:S02]  /*dea0*/  ISETP.LT.OR P5, PT, R35.reuse, 0xe1, !P1 ;  /* 0x000000e12300780c */ /* 0x040fe40004fa1670 */
[C---:B------:R-:W-:Y:S02]  /*deb0*/  ISETP.LT.OR P6, PT, R35.reuse, 0xe2, !P1 ;  /* 0x000000e22300780c */ /* 0x040fe40004fc1670 */
[----:B------:R-:W-:-:S07]  /*dec0*/  ISETP.LT.OR P4, PT, R35, 0xe2, !P0 ;  /* 0x000000e22300780c */ /* 0x000fce0004781670 */
[----:B------:R-:W-:Y:S01]  /*ded0*/  @!P3 STG.E.U8 desc[UR20][R26.64+0xd8], R11 ;  /* 0x0000d80b1a00b986 */ /* 0x000fe2000c101114 */
[----:B------:R-:W-:-:S03]  /*dee0*/  ISETP.LT.OR P3, PT, R35, 0xe1, !P0 ;  /* 0x000000e12300780c */ /* 0x000fc60004761670 */
[----:B------:R0:W-:Y:S01]  /*def0*/  @!P5 STG.E.U8 desc[UR20][R24.64+0xe0], R7 ;  /* 0x0000e0071800d986 */ /* 0x0001e2000c101114 */
[----:B------:R-:W-:-:S03]  /*df00*/  ISETP.LT.OR P5, PT, R35, 0xe9, !P1 ;  /* 0x000000e92300780c */ /* 0x000fc60004fa1670 */
[----:B------:R1:W-:Y:S01]  /*df10*/  @!P6 STG.E.U8 desc[UR20][R24.64+0xe1], R9 ;  /* 0x0000e1091800e986 */ /* 0x0003e2000c101114 */
[----:B------:R-:W-:Y:S02]  /*df20*/  ISETP.LT.OR P6, PT, R35, 0xea, !P1 ;  /* 0x000000ea2300780c */ /* 0x000fe40004fc1670 */
[----:B------:R-:W-:Y:S01]  /*df30*/  F2FP.SATFINITE.E5M2.F32.PACK_AB_MERGE_C R13, RZ, R4, RZ ;  /* 0x00000004ff0d723e */ /* 0x000fe200048060ff */
[----:B------:R1:W-:Y:S01]  /*df40*/  @!P4 STG.E.U8 desc[UR20][R26.64+0xe1], R5 ;  /* 0x0000e1051a00c986 */ /* 0x0003e2000c101114 */
[----:B0-----:R-:W-:-:S03]  /*df50*/  F2FP.SATFINITE.E5M2.F32.PACK_AB_MERGE_C R7, RZ, R2, RZ ;  /* 0x00000002ff07723e */ /* 0x001fc600048060ff */
[----:B------:R-:W-:Y:S01]  /*df60*/  @!P3 STG.E.U8 desc[UR20][R26.64+0xe0], R13 ;  /* 0x0000e00d1a00b986 */ /* 0x000fe2000c101114 */
[----:B-1----:R-:W-:-:S03]  /*df70*/  F2FP.SATFINITE.E5M2.F32.PACK_AB_MERGE_C R9, RZ, R3, RZ ;  /* 0x00000003ff09723e */ /* 0x002fc600048060ff */
[----:B------:R0:W-:Y:S01]  /*df80*/  @!P5 STG.E.U8 desc[UR20][R24.64+0xe8], R7 ;  /* 0x0000e8071800d986 */ /* 0x0001e2000c101114 */
[C---:B------:R-:W-:Y:S02]  /*df90*/  ISETP.LT.OR P3, PT, R35.reuse, 0xe9, !P0 ;  /* 0x000000e92300780c */ /* 0x040fe40004761670 */
[C---:B------:R-:W-:Y:S01]  /*dfa0*/  ISETP.LT.OR P4, PT, R35.reuse, 0xea, !P0 ;  /* 0x000000ea2300780c */ /* 0x040fe20004781670 */
[----:B------:R1:W-:Y:S01]  /*dfb0*/  @!P6 STG.E.U8 desc[UR20][R24.64+0xe9], R9 ;  /* 0x0000e9091800e986 */ /* 0x0003e2000c101114 */
[----:B------:R-:W-:Y:S01]  /*dfc0*/  ISETP.LT.OR P5, PT, R35, 0xf1, !P1 ;  /* 0x000000f12300780c */ /* 0x000fe20004fa1670 */
[----:B------:R-:W-:Y:S01]  /*dfd0*/  FMUL R2, R219, UR22 ;  /* 0x00000016db027c20 */ /* 0x000fe20008400000 */
[----:B------:R-:W-:Y:S02]  /*dfe0*/  ISETP.LT.OR P6, PT, R35, 0xf2, !P1 ;  /* 0x000000f22300780c */ /* 0x000fe40004fc1670 */
[----:B------:R-:W-:Y:S02]  /*dff0*/  F2FP.SATFINITE.E5M2.F32.PACK_AB_MERGE_C R11, RZ, R0, RZ ;  /* 0x00000000ff0b723e */ /* 0x000fe400048060ff */
[----:B------:R-:W-:-:S03]  /*e000*/  F2FP.SATFINITE.E5M2.F32.PACK_AB_MERGE_C R5, RZ, R2, RZ ;  /* 0x00000002ff05723e */ /* 0x000fc600048060ff */
[----:B------:R-:W-:Y:S01]  /*e010*/  @!P3 STG.E.U8 desc[UR20][R26.64+0xe8], R11 ;  /* 0x0000e80b1a00b986 */ /* 0x000fe2000c101114 */
[----:B------:R-:W-:-:S03]  /*e020*/  ISETP.LT.OR P3, PT, R35, 0xf1, !P0 ;  /* 0x000000f12300780c */ /* 0x000fc60004761670 */
[----:B------:R-:W-:Y:S01]  /*e030*/  @!P4 STG.E.U8 desc[UR20][R26.64+0xe9], R5 ;  /* 0x0000e9051a00c986 */ /* 0x000fe2000c101114 */
[C---:B------:R-:W-:Y:S02]  /*e040*/  ISETP.LT.OR P4, PT, R35.reuse, 0xf9, !P1 ;  /* 0x000000f92300780c */ /* 0x040fe40004f81670 */
[----:B------:R-:W-:Y:S01]  /*e050*/  ISETP.LT.OR P1, PT, R35, 0xfa, !P1 ;  /* 0x000000fa2300780c */ /* 0x000fe20004f21670 */
[----:B--2---:R-:W-:Y:S01]  /*e060*/  FMUL R0, R221, UR22 ;  /* 0x00000016dd007c20 */ /* 0x004fe20008400000 */
[----:B------:R-:W-:-:S04]  /*e070*/  FMUL R3, R220, UR22 ;  /* 0x00000016dc037c20 */ /* 0x000fc80008400000 */
[----:B0-----:R-:W-:Y:S02]  /*e080*/  F2FP.SATFINITE.E5M2.F32.PACK_AB_MERGE_C R7, RZ, R0, RZ ;  /* 0x00000000ff07723e */ /* 0x001fe400048060ff */
[----:B-1----:R-:W-:Y:S01]  /*e090*/  F2FP.SATFINITE.E5M2.F32.PACK_AB_MERGE_C R9, RZ, R3, RZ ;  /* 0x00000003ff09723e */ /* 0x002fe200048060ff */
[----:B------:R-:W-:Y:S02]  /*e0a0*/  FMUL R0, R222, UR22 ;  /* 0x00000016de007c20 */ /* 0x000fe40008400000 */
[----:B------:R0:W-:Y:S01]  /*e0b0*/  @!P5 STG.E.U8 desc[UR20][R24.64+0xf0], R7 ;  /* 0x0000f0071800d986 */ /* 0x0001e2000c101114 */
[----:B------:R-:W-:-:S03]  /*e0c0*/  ISETP.LT.OR P5, PT, R35, 0xf2, !P0 ;  /* 0x000000f22300780c */ /* 0x000fc600047a1670 */
[----:B------:R1:W-:Y:S01]  /*e0d0*/  @!P6 STG.E.U8 desc[UR20][R24.64+0xf1], R9 ;  /* 0x0000f1091800e986 */ /* 0x0003e2000c101114 */
[----:B------:R-:W-:Y:S02]  /*e0e0*/  ISETP.LT.OR P6, PT, R35, 0xf9, !P0 ;  /* 0x000000f92300780c */ /* 0x000fe400047c1670 */
[----:B------:R-:W-:Y:S01]  /*e0f0*/  F2FP.SATFINITE.E5M2.F32.PACK_AB_MERGE_C R13, RZ, R0, RZ ;  /* 0x00000000ff0d723e */ /* 0x000fe200048060ff */
[----:B------:R-:W-:Y:S01]  /*e100*/  FMUL R0, R223, UR22 ;  /* 0x00000016df007c20 */ /* 0x000fe20008400000 */
[----:B------:R-:W-:Y:S01]  /*e110*/  ISETP.LT.OR P0, PT, R35, 0xfa, !P0 ;  /* 0x000000fa2300780c */ /* 0x000fe20004701670 */
[----:B------:R-:W-:-:S03]  /*e120*/  FMUL R2, R225, UR22 ;  /* 0x00000016e1027c20 */ /* 0x000fc60008400000 */
[----:B0-----:R-:W-:Y:S02]  /*e130*/  F2FP.SATFINITE.E5M2.F32.PACK_AB_MERGE_C R7, RZ, R0, RZ ;  /* 0x00000000ff07723e */ /* 0x001fe400048060ff */
[----:B-1----:R-:W-:Y:S01]  /*e140*/  F2FP.SATFINITE.E5M2.F32.PACK_AB_MERGE_C R9, RZ, R2, RZ ;  /* 0x00000002ff09723e */ /* 0x002fe200048060ff */
[----:B---3--:R-:W-:Y:S01]  /*e150*/  FMUL R3, R224, UR22 ;  /* 0x00000016e0037c20 */ /* 0x008fe20008400000 */
[----:B----4-:R-:W-:Y:S01]  /*e160*/  FMUL R4, R226, UR22 ;  /* 0x00000016e2047c20 */ /* 0x010fe20008400000 */
[----:B------:R-:W-:-:S03]  /*e170*/  FMUL R5, R227, UR22 ;  /* 0x00000016e3057c20 */ /* 0x000fc60008400000 */
[----:B------:R-:W-:Y:S02]  /*e180*/  F2FP.SATFINITE.E5M2.F32.PACK_AB_MERGE_C R3, RZ, R3, RZ ;  /* 0x00000003ff03723e */ /* 0x000fe400048060ff */
[----:B------:R-:W-:Y:S02]  /*e190*/  F2FP.SATFINITE.E5M2.F32.PACK_AB_MERGE_C R11, RZ, R4, RZ ;  /* 0x00000004ff0b723e */ /* 0x000fe400048060ff */
[----:B------:R-:W-:Y:S01]  /*e1a0*/  F2FP.SATFINITE.E5M2.F32.PACK_AB_MERGE_C R5, RZ, R5, RZ ;  /* 0x00000005ff05723e */ /* 0x000fe200048060ff */
[----:B------:R0:W-:Y:S04]  /*e1b0*/  @!P3 STG.E.U8 desc[UR20][R26.64+0xf0], R13 ;  /* 0x0000f00d1a00b986 */ /* 0x0001e8000c101114 */
[----:B------:R0:W-:Y:S04]  /*e1c0*/  @!P5 STG.E.U8 desc[UR20][R26.64+0xf1], R7 ;  /* 0x0000f1071a00d986 */ /* 0x0001e8000c101114 */
[----:B------:R0:W-:Y:S04]  /*e1d0*/  @!P4 STG.E.U8 desc[UR20][R24.64+0xf8], R9 ;  /* 0x0000f8091800c986 */ /* 0x0001e8000c101114 */
[----:B------:R0:W-:Y:S04]  /*e1e0*/  @!P1 STG.E.U8 desc[UR20][R24.64+0xf9], R3 ;  /* 0x0000f90318009986 */ /* 0x0001e8000c101114 */
[----:B------:R0:W-:Y:S04]  /*e1f0*/  @!P6 STG.E.U8 desc[UR20][R26.64+0xf8], R11 ;  /* 0x0000f80b1a00e986 */ /* 0x0001e8000c101114 */
[----:B------:R0:W-:Y:S02]  /*e200*/  @!P0 STG.E.U8 desc[UR20][R26.64+0xf9], R5 ;  /* 0x0000f9051a008986 */ /* 0x0001e4000c101114 */
.L_x_289:
[----:B------:R-:W-:Y:S05]  /*e210*/  BSYNC B0 ;  /* 0x0000000000007941 */ /* 0x000fea0003800000 */
.L_x_31:
[----:B0----5:R-:W2:Y:S04]  /*e220*/  LDL.LU R3, [R1+0x70] ;  /* 0x0000700001037983 */ /* 0x021ea80000300800 */
[----:B------:R-:W2:Y:S01]  /*e230*/  LDL.LU R2, [R1+0x74] ;  /* 0x0000740001027983 */ /* 0x000ea20000300800 */
[----:B------:R-:W-:Y:S01]  /*e240*/  ULDC UR6, c[0x0][0xc] ;  /* 0x0000030000067ab9 */ /* 0x000fe20000000800 */
[----:B------:R-:W-:Y:S01]  /*e250*/  ULDC UR7, c[0x0][0x10] ;  /* 0x0000040000077ab9 */ /* 0x000fe20000000800 */
[----:B------:R-:W2:Y:S01]  /*e260*/  LDC R5, c[0x0][0x14] ;  /* 0x00000500ff057b82 */ /* 0x000ea20000000800 */
[----:B------:R-:W-:Y:S01]  /*e270*/  UIMAD.WIDE.U32 UR6, UR6, UR7, URZ ;  /* 0x00000007060672a5 */ /* 0x000fe2000f8e003f */
[----:B------:R-:W-:Y:S01]  /*e280*/  PRMT R0, RZ, 0x7610, R0 ;  /* 0x00007610ff007816 */ /* 0x000fe20000000000 */
[----:B------:R-:W-:-:S04]  /*e290*/  UMOV UR24, 0xffffffff ;  /* 0xffffffff00187882 */ /* 0x000fc80000000000 */
[----:B--2---:R-:W-:-:S04]  /*e2a0*/  IMAD.WIDE.U32 R2, R5, UR6, R2 ;  /* 0x0000000605027c25 */ /* 0x004fc8000f8e0002 */
[----:B------:R-:W-:Y:S01]  /*e2b0*/  IMAD R5, R5, UR7, RZ ;  /* 0x0000000705057c24 */ /* 0x000fe2000f8e02ff */
[----:B------:R-:W-:Y:S01]  /*e2c0*/  ULDC.64 UR6, c[0x0][0x650] ;  /* 0x0001940000067ab9 */ /* 0x000fe20000000a00 */
[----:B------:R-:W-:Y:S01]  /*e2d0*/  IMAD.MOV.U32 R19, RZ, RZ, R2 ;  /* 0x000000ffff137224 */ /* 0x000fe200078e0002 */
[----:B------:R-:W-:Y:S01]  /*e2e0*/  ISETP.GE.U32.AND P0, PT, R2, UR6, PT ;  /* 0x0000000602007c0c */ /* 0x000fe2000bf06070 */
[----:B------:R-:W-:Y:S02]  /*e2f0*/  IMAD.IADD R22, R3, 0x1, R5 ;  /* 0x0000000103167824 */ /* 0x000fe400078e0205 */
[----:B------:R-:W-:-:S03]  /*e300*/  IMAD.MOV.U32 R2, RZ, RZ, -0x1 ;  /* 0xffffffffff027424 */ /* 0x000fc600078e00ff */
[----:B------:R0:W-:Y:S01]  /*e310*/  STL [R1+0x70], R22 ;  /* 0x0000701601007387 */ /* 0x0001e20000100800 */
[----:B------:R-:W-:-:S03]  /*e320*/  ISETP.GE.U32.AND.EX P0, PT, R22, UR7, PT, P0 ;  /* 0x0000000716007c0c */ /* 0x000fc6000bf06100 */
[----:B------:R0:W-:Y:S04]  /*e330*/  STL [R1+0x74], R19 ;  /* 0x0000741301007387 */ /* 0x0001e80000100800 */
[----:B------:R0:W-:Y:S06]  /*e340*/  STL [R1+0x78], R2 ;  /* 0x0000780201007387 */ /* 0x0001ec0000100800 */
[----:B------:R-:W-:Y:S05]  /*e350*/  @P0 BRA `(.L_x_290) ;  /* 0x00000004006c0947 */ /* 0x000fea0003800000 */
[----:B------:R-:W2:Y:S01]  /*e360*/  S2R R14, SR_CTAID.X ;  /* 0x00000000000e7919 */ /* 0x000ea20000002500 */
[----:B------:R-:W5:Y:S01]  /*e370*/  LDC.64 R8, c[0x0][0x628] ;  /* 0x00018a00ff087b82 */ /* 0x000f620000000a00 */
[----:B------:R-:W-:Y:S01]  /*e380*/  ULDC UR6, c[0x0][0x150] ;  /* 0x0000540000067ab9 */ /* 0x000fe20000000800 */
[----:B------:R-:W-:Y:S01]  /*e390*/  IMAD.MOV.U32 R6, RZ, RZ, R19 ;  /* 0x000000ffff067224 */ /* 0x000fe200078e0013 */
[----:B------:R-:W0:Y:S01]  /*e3a0*/  S2R R16, SR_CTAID.Y ;  /* 0x0000000000107919 */ /* 0x000e220000002600 */
[----:B------:R-:W-:-:S04]  /*e3b0*/  IMAD.MOV.U32 R7, RZ, RZ, R22 ;  /* 0x000000ffff077224 */ /* 0x000fc800078e0016 */
[----:B------:R-:W0:Y:S08]  /*e3c0*/  LDC R17, c[0x0][0x144] ;  /* 0x00005100ff117b82 */ /* 0x000e300000000800 */
[----:B------:R-:W0:Y:S08]  /*e3d0*/  LDC R10, c[0x0][0x630] ;  /* 0x00018c00ff0a7b82 */ /* 0x000e300000000800 */
[----:B------:R-:W0:Y:S01]  /*e3e0*/  LDC.64 R12, c[0x0][0x620] ;  /* 0x00018800ff0c7b82 */ /* 0x000e220000000a00 */
[----:B-----5:R-:W-:-:S04]  /*e3f0*/  ISETP.NE.U32.AND P0, PT, R8, RZ, PT ;  /* 0x000000ff0800720c */ /* 0x020fc80003f05070 */
[----:B------:R-:W-:Y:S02]  /*e400*/  ISETP.NE.AND.EX P0, PT, R9, RZ, PT, P0 ;  /* 0x000000ff0900720c */ /* 0x000fe40003f05300 */
[----:B--2---:R-:W-:-:S05]  /*e410*/  I2FP.F32.U32 R0, R14 ;  /* 0x0000000e00007245 */ /* 0x004fca0000201000 */
[----:B------:R-:W-:-:S04]  /*e420*/  FMUL R0, R0, UR6 ;  /* 0x0000000600007c20 */ /* 0x000fc80008400000 */
[----:B------:R2:W0:Y:S02]  /*e430*/  F2I.U32.TRUNC.NTZ R15, R0 ;  /* 0x00000000000f7305 */ /* 0x000424000020f000 */
[----:B------:R-:W-:Y:S05]  /*e440*/  @!P0 BRA `(.L_x_291) ;  /* 0x0000000000288947 */ /* 0x000fea0003800000 */
[----:B--2---:R-:W2:Y:S02]  /*e450*/  LDC R0, c[0x0][0x634] ;  /* 0x00018d00ff007b82 */ /* 0x004ea40000000800 */
[----:B--2---:R-:W-:-:S05]  /*e460*/  IADD3 R7, P0, R19, R0, RZ ;  /* 0x0000000013077210 */ /* 0x004fca0007f1e0ff */
[----:B------:R-:W-:-:S04]  /*e470*/  IMAD.X R11, RZ, RZ, R22, P0 ;  /* 0x000000ffff0b7224 */ /* 0x000fc800000e0616 */
[----:B0-----:R-:W-:-:S04]  /*e480*/  IMAD.WIDE.U32 R2, R11, R8, RZ ;  /* 0x000000080b027225 */ /* 0x001fc800078e00ff */
[----:B------:R-:W-:-:S04]  /*e490*/  IMAD.WIDE.U32 R4, P0, R7, R9, R2 ;  /* 0x0000000907047225 */ /* 0x000fc80007800002 */
[----:B------:R-:W-:-:S04]  /*e4a0*/  IMAD.WIDE.U32 R2, R7, R8, RZ ;  /* 0x0000000807027225 */ /* 0x000fc800078e00ff */
[----:B------:R-:W-:Y:S01]  /*e4b0*/  IMAD.X R7, RZ, RZ, RZ, P0 ;  /* 0x000000ffff077224 */ /* 0x000fe200000e06ff */
[----:B------:R-:W-:Y:S01]  /*e4c0*/  IADD3 RZ, P0, R3, R4, RZ ;  /* 0x0000000403ff7210 */ /* 0x000fe20007f1e0ff */
[----:B------:R-:W-:-:S04]  /*e4d0*/  IMAD.MOV.U32 R6, RZ, RZ, R5 ;  /* 0x000000ffff067224 */ /* 0x000fc800078e0005 */
[----:B------:R-:W-:-:S08]  /*e4e0*/  IMAD.WIDE.U32.X R6, R11, R9, R6, P0 ;  /* 0x000000090b067225 */ /* 0x000fd000000e0406 */
.L_x_291:
[-CC-:B0-----:R-:W-:Y:S01]  /*e4f0*/  SHF.R.U64 R24, R6, R10.reuse, R7.reuse ;  /* 0x0000000a06187219 */ /* 0x181fe20000001207 */
[----:B------:R-:W0:Y:S01]  /*e500*/  LDC.64 R20, c[0x0][0x640] ;  /* 0x00019000ff147b82 */ /* 0x000e220000000a00 */
[----:B--2---:R-:W-:Y:S01]  /*e510*/  SHF.R.U32.HI R0, RZ, R10, R7 ;  /* 0x0000000aff007219 */ /* 0x004fe20000011607 */
[----:B------:R-:W-:Y:S01]  /*e520*/  IMAD.MOV.U32 R2, RZ, RZ, R19 ;  /* 0x000000ffff027224 */ /* 0x000fe200078e0013 */
[----:B------:R-:W-:Y:S01]  /*e530*/  IADD3 R5, P0, RZ, -R24, RZ ;  /* 0x80000018ff057210 */ /* 0x000fe20007f1e0ff */
[----:B------:R-:W-:Y:S01]  /*e540*/  IMAD.MOV R15, RZ, RZ, -R15 ;  /* 0x000000ffff0f7224 */ /* 0x000fe200078e0a0f */
[----:B------:R-:W-:Y:S01]  /*e550*/  ULDC UR6, c[0x0][0x154] ;  /* 0x0000550000067ab9 */ /* 0x000fe20000000800 */
[----:B------:R-:W-:Y:S02]  /*e560*/  IMAD.MOV.U32 R7, RZ, RZ, 0x1 ;  /* 0x00000001ff077424 */ /* 0x000fe400078e00ff */
[----:B------:R-:W2:Y:S01]  /*e570*/  LDC R4, c[0x0][0x618] ;  /* 0x00018600ff047b82 */ /* 0x000ea20000000800 */
[----:B------:R-:W-:-:S02]  /*e580*/  IMAD.X R3, RZ, RZ, ~R0, P0 ;  /* 0x000000ffff037224 */ /* 0x000fc400000e0e00 */
[----:B------:R-:W-:Y:S02]  /*e590*/  IMAD R15, R17, R15, R14 ;  /* 0x0000000f110f7224 */ /* 0x000fe400078e020e */
[-C--:B------:R-:W-:Y:S02]  /*e5a0*/  IMAD R0, R3, R12.reuse, RZ ;  /* 0x0000000c03007224 */ /* 0x080fe400078e02ff */
[----:B------:R-:W-:Y:S01]  /*e5b0*/  IMAD.MOV.U32 R3, RZ, RZ, R22 ;  /* 0x000000ffff037224 */ /* 0x000fe200078e0016 */
[----:B------:R-:W5:Y:S01]  /*e5c0*/  LDC R6, c[0x0][0x608] ;  /* 0x00018200ff067b82 */ /* 0x000f620000000800 */
[----:B------:R-:W-:-:S04]  /*e5d0*/  IMAD.WIDE.U32 R2, R5, R12, R2 ;  /* 0x0000000c05027225 */ /* 0x000fc800078e0002 */
[----:B------:R-:W-:-:S03]  /*e5e0*/  IMAD R5, R5, R13, R0 ;  /* 0x0000000d05057224 */ /* 0x000fc600078e0200 */
[----:B------:R-:W1:Y:S01]  /*e5f0*/  LDC R18, c[0x0][0x658] ;  /* 0x00019600ff127b82 */ /* 0x000e620000000800 */
[----:B------:R-:W-:Y:S01]  /*e600*/  I2FP.F32.U32 R0, R16 ;  /* 0x0000001000007245 */ /* 0x000fe20000201000 */
[----:B------:R-:W-:Y:S01]  /*e610*/  IMAD.IADD R3, R3, 0x1, R5 ;  /* 0x0000000103037824 */ /* 0x000fe200078e0205 */
[----:B0-----:R-:W-:Y:S01]  /*e620*/  ISETP.NE.U32.AND P0, PT, R20, RZ, PT ;  /* 0x000000ff1400720c */ /* 0x001fe20003f05070 */
[----:B------:R-:W-:Y:S02]  /*e630*/  IMAD.MOV.U32 R5, RZ, RZ, -0x1 ;  /* 0xffffffffff057424 */ /* 0x000fe400078e00ff */
[----:B------:R-:W-:Y:S02]  /*e640*/  FMUL R0, R0, UR6 ;  /* 0x0000000600007c20 */ /* 0x000fe40008400000 */
[----:B------:R-:W0:Y:S01]  /*e650*/  LDC R13, c[0x0][0x148] ;  /* 0x00005200ff0d7b82 */ /* 0x000e220000000800 */
[----:B--2---:R-:W-:Y:S01]  /*e660*/  SHF.R.U64 R10, R2, R4, R3 ;  /* 0x00000004020a7219 */ /* 0x004fe20000001203 */
[----:B------:R2:W0:Y:S01]  /*e670*/  F2I.U32.TRUNC.NTZ R12, R0 ;  /* 0x00000000000c7305 */ /* 0x000422000020f000 */
[----:B------:R-:W-:-:S02]  /*e680*/  ISETP.NE.AND.EX P0, PT, R21, RZ, PT, P0 ;  /* 0x000000ff1500720c */ /* 0x000fc40003f05300 */
[----:B------:R-:W-:-:S03]  /*e690*/  SHF.R.U32.HI R3, RZ, R4, R3 ;  /* 0x00000004ff037219 */ /* 0x000fc60000011603 */
[----:B------:R-:W0:Y:S01]  /*e6a0*/  LDC R14, c[0x0][0x600] ;  /* 0x00018000ff0e7b82 */ /* 0x000e220000000800 */
[-CC-:B-----5:R-:W-:Y:S02]  /*e6b0*/  SHF.R.U64 R8, R10, R6.reuse, R3.reuse ;  /* 0x000000060a087219 */ /* 0x1a0fe40000001203 */
[----:B------:R-:W-:-:S05]  /*e6c0*/  SHF.R.U32.HI R3, RZ, R6, R3 ;  /* 0x00000006ff037219 */ /* 0x000fca0000011603 */
[----:B------:R-:W0:Y:S01]  /*e6d0*/  LDC R19, c[0x0][0x648] ;  /* 0x00019200ff137b82 */ /* 0x000e220000000800 */
[-CC-:B-1----:R-:W-:Y:S02]  /*e6e0*/  SHF.R.U64 R11, R8, R18.reuse, R3.reuse ;  /* 0x00000012080b7219 */ /* 0x182fe40000001203 */
[-C--:B------:R-:W-:Y:S02]  /*e6f0*/  SHF.L.U32 R5, R5, R18.reuse, RZ ;  /* 0x0000001205057219 */ /* 0x080fe400000006ff */
[-C--:B------:R-:W-:Y:S01]  /*e700*/  SHF.R.U32.HI R3, RZ, R18.reuse, R3 ;  /* 0x00000012ff037219 */ /* 0x080fe20000011603 */
[----:B------:R-:W-:Y:S01]  /*e710*/  IMAD.MOV.U32 R2, RZ, RZ, R11 ;  /* 0x000000ffff027224 */ /* 0x000fe200078e000b */
[----:B------:R-:W-:Y:S01]  /*e720*/  SHF.L.U32 R34, R7, R18, RZ ;  /* 0x0000001207227219 */ /* 0x000fe200000006ff */
[----:B------:R-:W1:Y:S01]  /*e730*/  LDC R22, c[0x0][0x638] ;  /* 0x00018e00ff167b82 */ /* 0x000e620000000800 */
[----:B------:R-:W-:-:S07]  /*e740*/  LOP3.LUT R17, RZ, R5, RZ, 0x33, !PT ;  /* 0x00000005ff117212 */ /* 0x000fce00078e33ff */
[----:B------:R-:W0:Y:S01]  /*e750*/  LDC R23, c[0x0][0x610] ;  /* 0x00018400ff177b82 */ /* 0x000e220000000800 */
[----:B--2---:R-:W-:Y:S05]  /*e760*/  @!P0 BRA `(.L_x_292) ;  /* 0x0000000000288947 */ /* 0x004fea0003800000 */
[----:B------:R-:W2:Y:S02]  /*e770*/  LDC R0, c[0x0][0x64c] ;  /* 0x00019300ff007b82 */ /* 0x000ea40000000800 */
[----:B--2---:R-:W-:-:S05]  /*e780*/  IADD3 R7, P0, R11, R0, RZ ;  /* 0x000000000b077210 */ /* 0x004fca0007f1e0ff */
        /* <DEDUP_REMOVED lines=8> */
.L_x_292:
[----:B0-----:R-:W-:Y:S01]  /*e810*/  SHF.R.U64 R0, R2, R19, R3 ;  /* 0x0000001302007219 */ /* 0x001fe20000001203 */
[----:B------:R-:W-:Y:S01]  /*e820*/  VIADD R3, R14, 0xffffffff ;  /* 0xffffffff0e037836 */ /* 0x000fe20000000000 */
[----:B------:R-:W-:Y:S01]  /*e830*/  LOP3.LUT R5, R8, R17, RZ, 0xc0, !PT ;  /* 0x0000001108057212 */ /* 0x000fe200078ec0ff */
[----:B------:R-:W-:Y:S01]  /*e840*/  IMAD.MOV R12, RZ, RZ, -R12 ;  /* 0x000000ffff0c7224 */ /* 0x000fe200078e0a0c */
[----:B------:R-:W-:Y:S01]  /*e850*/  R2UR UR24, R24 ;  /* 0x00000000181872ca */ /* 0x000fe200000e0000 */
[----:B------:R-:W-:Y:S01]  /*e860*/  IMAD.MOV R2, RZ, RZ, -R0 ;  /* 0x000000ffff027224 */ /* 0x000fe200078e0a00 */
[----:B------:R-:W-:Y:S01]  /*e870*/  LOP3.LUT R3, R10, R3, RZ, 0xc0, !PT ;  /* 0x000000030a037212 */ /* 0x000fe200078ec0ff */
[----:B------:R-:W-:Y:S02]  /*e880*/  IMAD R34, R34, R0, R5 ;  /* 0x0000000022227224 */ /* 0x000fe400078e0205 */
[----:B------:R-:W-:Y:S02]  /*e890*/  @P2 IMAD R15, R13, R12, R16 ;  /* 0x0000000c0d0f2224 */ /* 0x000fe400078e0210 */
[----:B-1----:R-:W-:-:S02]  /*e8a0*/  IMAD R0, R2, R22, R11 ;  /* 0x0000001602007224 */ /* 0x002fc400078e020b */
[----:B------:R-:W-:Y:S02]  /*e8b0*/  IMAD R34, R34, R23, R15 ;  /* 0x0000001722227224 */ /* 0x000fe400078e020f */
[----:B------:R-:W-:Y:S02]  /*e8c0*/  IMAD R3, R0, R14, R3 ;  /* 0x0000000e00037224 */ /* 0x000fe400078e0203 */
[----:B------:R-:W-:-:S03]  /*e8d0*/  IMAD.MOV.U32 R0, RZ, RZ, 0x1 ;  /* 0x00000001ff007424 */ /* 0x000fc600078e00ff */
[----:B------:R-:W-:Y:S02]  /*e8e0*/  SEL R2, R3, R34, !P2 ;  /* 0x0000002203027207 */ /* 0x000fe40005000000 */
[----:B------:R-:W-:-:S03]  /*e8f0*/  SEL R34, R34, R3, !P2 ;  /* 0x0000000322227207 */ /* 0x000fc60005000000 */
[----:B------:R2:W-:Y:S04]  /*e900*/  STL [R1+0x78], R2 ;  /* 0x0000780201007387 */ /* 0x0005e80000100800 */
.L_x_290:
[----:B------:R0:W-:Y:S01]  /*e910*/  STL [R1+0x7c], R34 ;  /* 0x00007c2201007387 */ /* 0x0001e20000100800 */
[----:B------:R-:W-:-:S13]  /*e920*/  LOP3.LUT P0, RZ, R0, 0xff, RZ, 0xc0, !PT ;  /* 0x000000ff00ff7812 */ /* 0x000fda000780c0ff */
[----:B0-----:R-:W-:Y:S05]  /*e930*/  @P0 BRA `(.L_x_293) ;  /* 0xffffff2400b00947 */ /* 0x001fea000383ffff */
[----:B------:R-:W-:Y:S05]  /*e940*/  EXIT ;  /* 0x000000000000794d */ /* 0x000fea0003800000 */
.L_x_3:
[----:B------:R-:W2:Y:S01]  /*e950*/  LDL R16, [R1+0x74] ;  /* 0x0000740001107983 */ /* 0x000ea20000100800 */
[----:B------:R-:W-:-:S03]  /*e960*/  ULDC.64 UR4, c[0x0][0x650] ;  /* 0x0001940000047ab9 */ /* 0x000fc60000000a00 */
[----:B------:R-:W3:Y:S01]  /*e970*/  LDL R17, [R1+0x70] ;  /* 0x0000700001117983 */ /* 0x000ee20000100800 */
[----:B------:R-:W-:Y:S01]  /*e980*/  PRMT R4, RZ, 0x7610, R4 ;  /* 0x00007610ff047816 */ /* 0x000fe20000000004 */
[----:B------:R-:W-:Y:S02]  /*e990*/  IMAD.MOV.U32 R5, RZ, RZ, -0x1 ;  /* 0xffffffffff057424 */ /* 0x000fe400078e00ff */
[----:B------:R-:W-:Y:S02]  /*e9a0*/  IMAD.MOV.U32 R6, RZ, RZ, -0x1 ;  /* 0xffffffffff067424 */ /* 0x000fe400078e00ff */
[----:B------:R-:W-:Y:S01]  /*e9b0*/  IMAD.MOV.U32 R11, RZ, RZ, -0x1 ;  /* 0xffffffffff0b7424 */ /* 0x000fe200078e00ff */
[----:B--2---:R-:W-:-:S04]  /*e9c0*/  ISETP.GE.U32.AND P0, PT, R16, UR4, PT ;  /* 0x0000000410007c0c */ /* 0x004fc8000bf06070 */
[----:B---3--:R-:W-:-:S13]  /*e9d0*/  ISETP.GE.U32.AND.EX P0, PT, R17, UR5, PT, P0 ;  /* 0x0000000511007c0c */ /* 0x008fda000bf06100 */
[----:B------:R-:W-:Y:S05]  /*e9e0*/  @P0 BRA `(.L_x_294) ;  /* 0x00000004005c0947 */ /* 0x000fea0003800000 */
        /* <DEDUP_REMOVED lines=18> */
.L_x_295:
[-CC-:B------:R-:W-:Y:S01]  /*eb10*/  SHF.R.U64 R11, R8, R12.reuse, R9.reuse ;  /* 0x0000000c080b7219 */ /* 0x180fe20000001209 */
[----:B------:R-:W0:Y:S01]  /*eb20*/  LDC.64 R20, c[0x0][0x640] ;  /* 0x00019000ff147b82 */ /* 0x000e220000000a00 */
[----:B------:R-:W-:Y:S01]  /*eb30*/  SHF.R.U32.HI R3, RZ, R12, R9 ;  /* 0x0000000cff037219 */ /* 0x000fe20000011609 */
[----:B------:R-:W-:Y:S01]  /*eb40*/  ULDC UR4, c[0x0][0x150] ;  /* 0x0000540000047ab9 */ /* 0x000fe20000000800 */
[----:B------:R-:W-:Y:S01]  /*eb50*/  IADD3 R7, P0, RZ, -R11, RZ ;  /* 0x8000000bff077210 */ /* 0x000fe20007f1e0ff */
[----:B------:R-:W-:Y:S01]  /*eb60*/  IMAD.MOV.U32 R4, RZ, RZ, R16 ;  /* 0x000000ffff047224 */ /* 0x000fe200078e0010 */
[----:B------:R-:W-:Y:S01]  /*eb70*/  I2FP.F32.U32 R6, R2 ;  /* 0x0000000200067245 */ /* 0x000fe20000201000 */
[----:B------:R-:W-:Y:S02]  /*eb80*/  IMAD.MOV.U32 R5, RZ, RZ, R17 ;  /* 0x000000ffff057224 */ /* 0x000fe400078e0011 */
[----:B------:R-:W1:Y:S01]  /*eb90*/  LDC R10, c[0x0][0x618] ;  /* 0x00018600ff0a7b82 */ /* 0x000e620000000800 */
[----:B------:R-:W-:-:S02]  /*eba0*/  IMAD.X R3, RZ, RZ, ~R3, P0 ;  /* 0x000000ffff037224 */ /* 0x000fc400000e0e03 */
[----:B------:R-:W-:Y:S01]  /*ebb0*/  FMUL R9, R6, UR4 ;  /* 0x0000000406097c20 */ /* 0x000fe20008400000 */
[----:B------:R-:W-:Y:S01]  /*ebc0*/  IMAD.WIDE.U32 R4, R7, R14, R4 ;  /* 0x0000000e07047225 */ /* 0x000fe200078e0004 */
[----:B------:R-:W-:-:S03]  /*ebd0*/  ULDC UR4, c[0x0][0x154] ;  /* 0x0000550000047ab9 */ /* 0x000fc60000000800 */
[----:B------:R-:W-:Y:S01]  /*ebe0*/  IMAD R6, R3, R14, RZ ;  /* 0x0000000e03067224 */ /* 0x000fe200078e02ff */
[----:B------:R-:W2:Y:S01]  /*ebf0*/  LDC R13, c[0x0][0x144] ;  /* 0x00005100ff0d7b82 */ /* 0x000ea20000000800 */
[----:B------:R-:W3:Y:S02]  /*ec00*/  F2I.U32.TRUNC.NTZ R9, R9 ;  /* 0x0000000900097305 */ /* 0x000ee4000020f000 */
[----:B------:R-:W-:Y:S02]  /*ec10*/  IMAD R3, R7, R15, R6 ;  /* 0x0000000f07037224 */ /* 0x000fe400078e0206 */
[----:B------:R-:W-:Y:S02]  /*ec20*/  IMAD.MOV.U32 R6, RZ, RZ, -0x1 ;  /* 0xffffffffff067424 */ /* 0x000fe400078e00ff */
[----:B------:R-:W-:Y:S01]  /*ec30*/  IMAD.IADD R3, R5, 0x1, R3 ;  /* 0x0000000105037824 */ /* 0x000fe200078e0203 */
[----:B------:R-:W4:Y:S01]  /*ec40*/  LDC R12, c[0x0][0x608] ;  /* 0x00018200ff0c7b82 */ /* 0x000f220000000800 */
[----:B------:R-:W-:-:S02]  /*ec50*/  I2FP.F32.U32 R5, R0 ;  /* 0x0000000000057245 */ /* 0x000fc40000201000 */
[----:B0-----:R-:W-:-:S03]  /*ec60*/  ISETP.NE.U32.AND P0, PT, R20, RZ, PT ;  /* 0x000000ff1400720c */ /* 0x001fc60003f05070 */
[----:B------:R-:W-:Y:S01]  /*ec70*/  FMUL R5, R5, UR4 ;  /* 0x0000000405057c20 */ /* 0x000fe20008400000 */
[----:B------:R-:W-:Y:S01]  /*ec80*/  ISETP.NE.AND.EX P0, PT, R21, RZ, PT, P0 ;  /* 0x000000ff1500720c */ /* 0x000fe20003f05300 */
[----:B------:R-:W0:Y:S01]  /*ec90*/  LDC R7, c[0x0][0x658] ;  /* 0x00019600ff077b82 */ /* 0x000e220000000800 */
[-C--:B-1----:R-:W-:Y:S01]  /*eca0*/  SHF.R.U64 R8, R4, R10.reuse, R3 ;  /* 0x0000000a04087219 */ /* 0x082fe20000001203 */
[----:B---3--:R-:W-:Y:S01]  /*ecb0*/  IMAD.MOV R4, RZ, RZ, -R9 ;  /* 0x000000ffff047224 */ /* 0x008fe200078e0a09 */
[----:B------:R-:W-:Y:S02]  /*ecc0*/  SHF.R.U32.HI R3, RZ, R10, R3 ;  /* 0x0000000aff037219 */ /* 0x000fe40000011603 */
[----:B------:R1:W3:Y:S03]  /*ecd0*/  F2I.U32.TRUNC.NTZ R10, R5 ;  /* 0x00000005000a7305 */ /* 0x0002e6000020f000 */
[----:B------:R-:W1:Y:S01]  /*ece0*/  LDC R17, c[0x0][0x148] ;  /* 0x00005200ff117b82 */ /* 0x000e620000000800 */
[----:B--2---:R-:W-:-:S02]  /*ecf0*/  IMAD R19, R13, R4, R2 ;  /* 0x000000040d137224 */ /* 0x004fc400078e0202 */
[----:B------:R-:W-:-:S05]  /*ed00*/  IMAD.MOV.U32 R4, RZ, RZ, 0x1 ;  /* 0x00000001ff047424 */ /* 0x000fca00078e00ff */
[----:B------:R-:W2:Y:S01]  /*ed10*/  LDC R14, c[0x0][0x600] ;  /* 0x00018000ff0e7b82 */ /* 0x000ea20000000800 */
[-CC-:B----4-:R-:W-:Y:S02]  /*ed20*/  SHF.R.U64 R13, R8, R12.reuse, R3.reuse ;  /* 0x0000000c080d7219 */ /* 0x190fe40000001203 */
[----:B------:R-:W-:-:S05]  /*ed30*/  SHF.R.U32.HI R2, RZ, R12, R3 ;  /* 0x0000000cff027219 */ /* 0x000fca0000011603 */
[----:B------:R-:W4:Y:S01]  /*ed40*/  LDC R16, c[0x0][0x648] ;  /* 0x00019200ff107b82 */ /* 0x000f220000000800 */
[-CC-:B0-----:R-:W-:Y:S02]  /*ed50*/  SHF.R.U64 R15, R13, R7.reuse, R2.reuse ;  /* 0x000000070d0f7219 */ /* 0x181fe40000001202 */
[-C--:B------:R-:W-:Y:S02]  /*ed60*/  SHF.L.U32 R6, R6, R7.reuse, RZ ;  /* 0x0000000706067219 */ /* 0x080fe400000006ff */
[-C--:B------:R-:W-:Y:S01]  /*ed70*/  SHF.R.U32.HI R3, RZ, R7.reuse, R2 ;  /* 0x00000007ff037219 */ /* 0x080fe20000011602 */
[----:B------:R-:W-:Y:S01]  /*ed80*/  IMAD.MOV.U32 R2, RZ, RZ, R15 ;  /* 0x000000ffff027224 */ /* 0x000fe200078e000f */
[----:B------:R-:W-:Y:S01]  /*ed90*/  SHF.L.U32 R12, R4, R7, RZ ;  /* 0x00000007040c7219 */ /* 0x000fe200000006ff */
[----:B------:R-:W0:Y:S01]  /*eda0*/  LDC R18, c[0x0][0x638] ;  /* 0x00018e00ff127b82 */ /* 0x000e220000000800 */
[----:B------:R-:W-:-:S07]  /*edb0*/  LOP3.LUT R22, RZ, R6, RZ, 0x33, !PT ;  /* 0x00000006ff167212 */ /* 0x000fce00078e33ff */
        /* <DEDUP_REMOVED lines=12> */
.L_x_296:
[----:B----4-:R-:W-:Y:S01]  /*ee80*/  SHF.R.U64 R3, R2, R16, R3 ;  /* 0x0000001002037219 */ /* 0x010fe20000001203 */
[----:B--2---:R-:W-:Y:S01]  /*ee90*/  VIADD R5, R14, 0xffffffff ;  /* 0xffffffff0e057836 */ /* 0x004fe20000000000 */
[----:B------:R-:W-:Y:S01]  /*eea0*/  LOP3.LUT R2, R13, R22, RZ, 0xc0, !PT ;  /* 0x000000160d027212 */ /* 0x000fe200078ec0ff */
[----:B------:R-:W-:Y:S02]  /*eeb0*/  IMAD.MOV R10, RZ, RZ, -R10 ;  /* 0x000000ffff0a7224 */ /* 0x000fe400078e0a0a */
[----:B------:R-:W-:Y:S02]  /*eec0*/  IMAD.MOV R4, RZ, RZ, -R3 ;  /* 0x000000ffff047224 */ /* 0x000fe400078e0a03 */
[----:B------:R-:W-:Y:S01]  /*eed0*/  IMAD R2, R12, R3, R2 ;  /* 0x000000030c027224 */ /* 0x000fe200078e0202 */
[----:B------:R-:W-:Y:S01]  /*eee0*/  LOP3.LUT R3, R8, R5, RZ, 0xc0, !PT ;  /* 0x0000000508037212 */ /* 0x000fe200078ec0ff */
[----:B------:R-:W-:Y:S02]  /*eef0*/  @P2 IMAD R19, R17, R10, R0 ;  /* 0x0000000a11132224 */ /* 0x000fe400078e0200 */
[----:B0-----:R-:W-:-:S02]  /*ef00*/  IMAD R0, R4, R18, R15 ;  /* 0x0000001204007224 */ /* 0x001fc400078e020f */
[----:B------:R-:W-:Y:S02]  /*ef10*/  IMAD R5, R2, R23, R19 ;  /* 0x0000001702057224 */ /* 0x000fe400078e0213 */
[----:B------:R-:W-:Y:S02]  /*ef20*/  IMAD R0, R0, R14, R3 ;  /* 0x0000000e00007224 */ /* 0x000fe400078e0203 */
[----:B------:R-:W-:-:S03]  /*ef30*/  IMAD.MOV.U32 R4, RZ, RZ, 0x1 ;  /* 0x00000001ff047424 */ /* 0x000fc600078e00ff */
[----:B------:R-:W-:Y:S02]  /*ef40*/  SEL R6, R0, R5, !P2 ;  /* 0x0000000500067207 */ /* 0x000fe40005000000 */
[----:B------:R-:W-:-:S07]  /*ef50*/  SEL R5, R5, R0, !P2 ;  /* 0x0000000005057207 */ /* 0x000fce0005000000 */
.L_x_294:
[----:B------:R-:W-:-:S08]  /*ef60*/  NOP ;  /* 0x0000000000007918 */ /* 0x000fd00000000000 */
[----:B------:R-:W0:-:S00]  /*ef70*/  USETMAXREG.DEALLOC.CTAPOOL 0x28 ;  /* 0x00000028000079c8 */ /* 0x000e0000080e0500 */
[----:B------:R-:W-:-:S13]  /*ef80*/  ISETP.NE.AND P0, PT, RZ, UR8, PT ;  /* 0x00000008ff007c0c */ /* 0x000fda000bf05270 */
[----:B------:R-:W-:Y:S05]  /*ef90*/  @P0 EXIT ;  /* 0x000000000000094d */ /* 0x000fea0003800000 */
[----:B0-----:R-:W-:Y:S01]  /*efa0*/  LOP3.LUT P0, RZ, R4, 0xff, RZ, 0xc0, !PT ;  /* 0x000000ff04ff7812 */ /* 0x001fe2000780c0ff */
[----:B------:R-:W-:Y:S02]  /*efb0*/  IMAD.MOV.U32 R0, RZ, RZ, 0x1 ;  /* 0x00000001ff007424 */ /* 0x000fe400078e00ff */
[----:B------:R-:W-:-:S10]  /*efc0*/  IMAD.MOV.U32 R8, RZ, RZ, RZ ;  /* 0x000000ffff087224 */ /* 0x000fd400078e00ff */
[----:B------:R-:W-:Y:S05]  /*efd0*/  @!P0 BRA `(.L_x_297) ;  /* 0x0000000c00508947 */ /* 0x000fea0003800000 */
[----:B------:R-:W0:Y:S01]  /*efe0*/  S2R R2, SR_TID.X ;  /* 0x0000000000027919 */ /* 0x000e220000002100 */
[----:B------:R-:W-:Y:S01]  /*eff0*/  ULDC UR4, c[0x0][0x28c] ;  /* 0x0000a30000047ab9 */ /* 0x000fe20000000800 */
[----:B------:R-:W-:Y:S01]  /*f000*/  ULDC UR6, c[0x0][0x658] ;  /* 0x0001960000067ab9 */ /* 0x000fe20000000800 */
[----:B------:R-:W-:Y:S01]  /*f010*/  UIADD3 UR10, UR4, 0x7f, URZ ;  /* 0x0000007f040a7890 */ /* 0x000fe2000fffe03f */
[----:B------:R-:W-:Y:S01]  /*f020*/  BSSY B0, `(.L_x_297) ;  /* 0x00000cf000007945 */ /* 0x000fe20003800000 */
[----:B------:R-:W-:Y:S01]  /*f030*/  UMOV UR7, 0xffffffff ;  /* 0xffffffff00077882 */ /* 0x000fe20000000000 */
[----:B------:R-:W-:Y:S01]  /*f040*/  ULDC UR5, c[0x0][0x600] ;  /* 0x0001800000057ab9 */ /* 0x000fe20000000800 */
[----:B------:R-:W-:Y:S01]  /*f050*/  UMOV UR9, 0x1 ;  /* 0x0000000100097882 */ /* 0x000fe20000000000 */
[----:B------:R-:W-:Y:S01]  /*f060*/  USHF.L.U32 UR7, UR7, UR6, URZ ;  /* 0x0000000607077299 */ /* 0x000fe2000800063f */
[----:B------:R-:W-:Y:S01]  /*f070*/  IMAD.MOV.U32 R9, RZ, RZ, 0x1 ;  /* 0x00000001ff097424 */ /* 0x000fe200078e00ff */
[----:B------:R-:W-:Y:S01]  /*f080*/  UIADD3 UR4, UR5, -0x1, URZ ;  /* 0xffffffff05047890 */ /* 0x000fe2000fffe03f */
[----:B------:R-:W-:Y:S01]  /*f090*/  IMAD.MOV.U32 R0, RZ, RZ, 0x1 ;  /* 0x00000001ff007424 */ /* 0x000fe200078e00ff */
[----:B------:R-:W-:Y:S01]  /*f0a0*/  USHF.R.S32.HI UR11, URZ, 0x1f, UR10 ;  /* 0x0000001f3f0b7899 */ /* 0x000fe2000801140a */
[----:B------:R-:W-:Y:S01]  /*f0b0*/  IMAD.MOV.U32 R8, RZ, RZ, RZ ;  /* 0x000000ffff087224 */ /* 0x000fe200078e00ff */
[----:B------:R-:W-:Y:S01]  /*f0c0*/  ULDC UR8, c[0x0][0xc] ;  /* 0x0000030000087ab9 */ /* 0x000fe20000000800 */
[----:B------:R-:W-:-:S02]  /*f0d0*/  USHF.L.U32 UR5, UR9, UR6, URZ ;  /* 0x0000000609057299 */ /* 0x000fc4000800063f */
[----:B------:R-:W-:Y:S01]  /*f0e0*/  ULEA.HI UR11, UR11, UR10, URZ, 0x7 ;  /* 0x0000000a0b0b7291 */ /* 0x000fe2000f8f383f */
[----:B------:R-:W-:Y:S01]  /*f0f0*/  ULDC UR9, c[0x0][0x10] ;  /* 0x0000040000097ab9 */ /* 0x000fe20000000800 */
[----:B------:R-:W-:Y:S02]  /*f100*/  ULOP3.LUT UR6, URZ, UR7, URZ, 0x33, !UPT ;  /* 0x000000073f067292 */ /* 0x000fe4000f8e333f */
[----:B------:R-:W-:Y:S01]  /*f110*/  UIMAD.WIDE.U32 UR8, UR8, UR9, URZ ;  /* 0x00000009080872a5 */ /* 0x000fe2000f8e003f */
[----:B------:R-:W-:Y:S01]  /*f120*/  ULDC UR7, c[0x0][0x14] ;  /* 0x0000050000077ab9 */ /* 0x000fe20000000800 */
[----:B------:R-:W-:Y:S02]  /*f130*/  USHF.R.S32.HI UR20, URZ, 0x7, UR11 ;  /* 0x000000073f147899 */ /* 0x000fe4000801140b */
[----:B------:R-:W-:Y:S02]  /*f140*/  UIMAD.WIDE.U32 UR22, UR8, UR7, URZ ;  /* 0x00000007081672a5 */ /* 0x000fe4000f8e003f */
[----:B------:R-:W-:-:S02]  /*f150*/  UIMAD UR18, UR9, UR7, URZ ;  /* 0x00000007091272a4 */ /* 0x000fc4000f8e023f */
[----:B------:R-:W-:Y:S01]  /*f160*/  ULOP3.LUT UR26, UR13, 0x2, URZ, 0xfc, !UPT ;  /* 0x000000020d1a7892 */ /* 0x000fe2000f8efc3f */
[C---:B0-----:R-:W-:Y:S01]  /*f170*/  LOP3.LUT P3, RZ, R2.reuse, 0x7f, RZ, 0xc0, !PT ;  /* 0x0000007f02ff7812 */ /* 0x041fe2000786c0ff */
[----:B------:R-:W-:Y:S01]  /*f180*/  UIADD3 UR18, UR23, UR18, URZ ;  /* 0x0000001217127290 */ /* 0x000fe2000fffe03f */
[----:B------:R-:W-:Y:S01]  /*f190*/  LOP3.LUT P0, RZ, R2, 0x1f, RZ, 0xc0, !PT ;  /* 0x0000001f02ff7812 */ /* 0x000fe2000780c0ff */
[----:B------:R-:W-:Y:S01]  /*f1a0*/  UIADD3 UR27, UR20, 0x1, URZ ;  /* 0x00000001141b7890 */ /* 0x000fe2000fffe03f */
[----:B------:R-:W-:Y:S02]  /*f1b0*/  ULDC.64 UR24, c[0x0][0x198] ;  /* 0x0000660000187ab9 */ /* 0x000fe40000000a00 */
[----:B------:R-:W-:-:S13]  /*f1c0*/  PLOP3.LUT P0, PT, P0, P3, PT, 0x8a, 0x0 ;  /* 0x000000000000781c */ /* 0x000fda0000707172 */
.L_x_309:
[----:B------:R-:W-:-:S03]  /*f1d0*/  UMOV UR7, 0xffffffff ;  /* 0xffffffff00077882 */ /* 0x000fc60000000000 */
[----:B------:R-:W-:Y:S05]  /*f1e0*/  BRA.DIV UR7, `(.L_x_298) ;  /* 0x0000000e07a47947 */ /* 0x000fea000b800000 */
[----:B------:R-:W-:-:S13]  /*f1f0*/  ELECT P1, URZ, PT ;  /* 0x00000000003f782f */ /* 0x000fda0003820000 */
.L_x_319:
[----:B------:R-:W0:Y:S01]  /*f200*/  LDC R2, c[0x0][0x28c] ;  /* 0x0000a300ff027b82 */ /* 0x000e220000000800 */
[----:B------:R-:W-:Y:S01]  /*f210*/  BSSY B1, `(.L_x_299) ;  /* 0x0000038000017945 */ /* 0x000fe20003800000 */
[----:B0-----:R-:W-:-:S13]  /*f220*/  ISETP.LT.OR P1, PT, R2, 0x1, !P1 ;  /* 0x000000010200780c */ /* 0x001fda0004f21670 */
[----:B------:R-:W-:Y:S05]  /*f230*/  @P1 BRA `(.L_x_300) ;  /* 0x0000000000d41947 */ /* 0x000fea0003800000 */
[----:B------:R-:W-:Y:S02]  /*f240*/  IMAD.SHL.U32 R6, R6, 0x100, RZ ;  /* 0x0000010006067824 */ /* 0x000fe400078e00ff */
[----:B------:R-:W-:Y:S02]  /*f250*/  IMAD.SHL.U32 R7, R5, 0x80, RZ ;  /* 0x0000008005077824 */ /* 0x000fe400078e00ff */
[----:B------:R-:W-:Y:S02]  /*f260*/  IMAD.MOV.U32 R12, RZ, RZ, RZ ;  /* 0x000000ffff0c7224 */ /* 0x000fe400078e00ff */
[----:B------:R-:W-:Y:S02]  /*f270*/  IMAD.U32 R14, RZ, RZ, UR27 ;  /* 0x0000001bff0e7e24 */ /* 0x000fe4000f8e00ff */
[----:B------:R-:W-:Y:S02]  /*f280*/  IMAD.MOV.U32 R2, RZ, RZ, R0 ;  /* 0x000000ffff027224 */ /* 0x000fe400078e0000 */
[----:B------:R-:W-:-:S07]  /*f290*/  IMAD.MOV.U32 R3, RZ, RZ, R8 ;  /* 0x000000ffff037224 */ /* 0x000fce00078e0008 */
.L_x_304:
[----:B------:R-:W0:Y:S01]  /*f2a0*/  S2R R5, SR_CgaCtaId ;  /* 0x0000000000057919 */ /* 0x000e220000008800 */
[----:B------:R-:W-:-:S04]  /*f2b0*/  MOV R4, 0x400 ;  /* 0x0000040000047802 */ /* 0x000fc80000000f00 */
[----:B0-----:R-:W-:Y:S02]  /*f2c0*/  LEA R10, R5, R4, 0x18 ;  /* 0x00000004050a7211 */ /* 0x001fe400078ec0ff */
[----:B------:R-:W-:Y:S01]  /*f2d0*/  SHF.L.U32 R4, R2, 0x1f, RZ ;  /* 0x0000001f02047819 */ /* 0x000fe200000006ff */
[----:B------:R-:W0:Y:S02]  /*f2e0*/  @!P3 LDC R5, c[0x0][0x500] ;  /* 0x00014000ff05bb82 */ /* 0x000e240000000800 */
[----:B------:R-:W-:-:S04]  /*f2f0*/  IMAD R13, R3, 0x8, R10 ;  /* 0x00000008030d7824 */ /* 0x000fc800078e020a */
[----:B------:R-:W1:Y:S02]  /*f300*/  SYNCS.PHASECHK.TRANS64.TRYWAIT P1, [R13+URZ+0x18], R4 ;  /* 0x000018040d0075a7 */ /* 0x000e64000802017f */
[----:B-1----:R-:W-:Y:S05]  /*f310*/  @!P1 BRA `(.L_x_301) ;  /* 0x0000000c00789947 */ /* 0x002fea0003800000 */
.L_x_320:
[----:B------:R-:W-:Y:S01]  /*f320*/  UPRMT UR7, UR26, 0x9910, URZ ;  /* 0x000099101a077896 */ /* 0x000fe2000800003f */
[----:B0-----:R0:W-:Y:S03]  /*f330*/  @!P3 SYNCS.ARRIVE.TRANS64 RZ, [R13+URZ], R5 ;  /* 0x000000050dffb9a7 */ /* 0x0011e6000800003f */
[----:B------:R-:W-:-:S06]  /*f340*/  UISETP.NE.AND UP0, UPT, UR7, 0x2, UPT ;  /* 0x000000020700788c */ /* 0x000fcc000bf05270 */
[----:B------:R-:W-:-:S13]  /*f350*/  PLOP3.LUT P1, PT, PT, PT, UP0, 0x80, 0x0 ;  /* 0x000000000000781c */ /* 0x000fda0003f2f008 */
[----:B0-----:R-:W-:Y:S05]  /*f360*/  @P1 BRA `(.L_x_302) ;  /* 0x0000000000041947 */ /* 0x001fea0003800000 */
[----:B------:R-:W-:Y:S01]  /*f370*/  BPT.TRAP 0x1 ;  /* 0x000000040000795c */ /* 0x000fe20000300000 */
.L_x_302:
[----:B------:R-:W-:Y:S05]  /*f380*/  @P0 BRA `(.L_x_303) ;  /* 0x0000000000040947 */ /* 0x000fea0003800000 */
[----:B------:R-:W-:Y:S01]  /*f390*/  BPT.TRAP 0x1 ;  /* 0x000000040000795c */ /* 0x000fe20000300000 */
.L_x_303:
[--C-:B-1----:R-:W-:Y:S01]  /*f3a0*/  IMAD R4, R3, 0x4000, R10.reuse ;  /* 0x0000400003047824 */ /* 0x102fe200078e020a */
[----:B------:R-:W-:Y:S01]  /*f3b0*/  R2UR UR9, R13 ;  /* 0x000000000d0972ca */ /* 0x000fe200000e0000 */
[----:B------:R-:W-:Y:S01]  /*f3c0*/  IMAD R10, R3, 0x8000, R10 ;  /* 0x00008000030a7824 */ /* 0x000fe200078e020a */
[----:B------:R-:W-:Y:S01]  /*f3d0*/  UIADD3 UR14, UP0, UR24, 0xf0, URZ ;  /* 0x000000f0180e7890 */ /* 0x000fe2000ff1e03f */
[----:B------:R-:W-:Y:S01]  /*f3e0*/  VIADD R14, R14, 0xffffffff ;  /* 0xffffffff0e0e7836 */ /* 0x000fe20000000000 */
[----:B------:R-:W-:Y:S01]  /*f3f0*/  R2UR UR7, R4 ;  /* 0x00000000040772ca */ /* 0x000fe200000e0000 */
[----:B------:R-:W-:Y:S01]  /*f400*/  UIADD3 UR28, UP1, UR24, 0x1f0, URZ ;  /* 0x000001f0181c7890 */ /* 0x000fe2000ff3e03f */
[----:B------:R-:W-:Y:S01]  /*f410*/  R2UR UR8, R10 ;  /* 0x000000000a0872ca */ /* 0x000fe200000e0000 */
[----:B------:R-:W-:Y:S01]  /*f420*/  UIADD3.X UR15, URZ, UR25, URZ, UP0, !UPT ;  /* 0x000000193f0f7290 */ /* 0x000fe200087fe43f */
[----:B------:R-:W-:Y:S01]  /*f430*/  R2UR UR11, R7 ;  /* 0x00000000070b72ca */ /* 0x000fe200000e0000 */
[----:B------:R-:W-:Y:S01]  /*f440*/  VIADD R3, R3, 0x1 ;  /* 0x0000000103037836 */ /* 0x000fe20000000000 */
[----:B------:R-:W-:Y:S01]  /*f450*/  R2UR UR10, R12 ;  /* 0x000000000c0a72ca */ /* 0x000fe200000e0000 */
[----:B------:R-:W-:Y:S01]  /*f460*/  UIADD3.X UR29, URZ, UR25, URZ, UP1, !UPT ;  /* 0x000000193f1d7290 */ /* 0x000fe20008ffe43f */
[----:B------:R-:W-:Y:S01]  /*f470*/  R2UR UR12, R11 ;  /* 0x000000000b0c72ca */ /* 0x000fe200000e0000 */
[----:B------:R-:W-:Y:S01]  /*f480*/  UMOV UR16, 0x0 ;  /* 0x0000000000107882 */ /* 0x000fe20000000000 */
[----:B------:R-:W-:Y:S01]  /*f490*/  R2UR UR21, R6 ;  /* 0x00000000061572ca */ /* 0x000fe200000e0000 */
[----:B------:R-:W-:Y:S01]  /*f4a0*/  UMOV UR17, 0x10000000 ;  /* 0x1000000000117882 */ /* 0x000fe20000000000 */
[----:B------:R-:W-:Y:S01]  /*f4b0*/  ISETP.GT.AND P4, PT, R14, 0x1, PT ;  /* 0x000000010e00780c */ /* 0x000fe20003f84270 */
[----:B------:R-:W-:Y:S01]  /*f4c0*/  UIADD3 UR7, UR7, 0x100, URZ ;  /* 0x0000010007077890 */ /* 0x000fe2000fffe03f */
[----:B------:R-:W-:Y:S01]  /*f4d0*/  ISETP.NE.AND P1, PT, R3, 0x3, PT ;  /* 0x000000030300780c */ /* 0x000fe20003f25270 */
[----:B------:R-:W-:Y:S01]  /*f4e0*/  UIADD3 UR19, UR8, 0xc100, URZ ;  /* 0x0000c10008137890 */ /* 0x000fe2000fffe03f */
[----:B------:R-:W-:-:S02]  /*f4f0*/  VIADD R12, R12, 0x80 ;  /* 0x000000800c0c7836 */ /* 0x000fc40000000000 */
[----:B------:R-:W-:Y:S02]  /*f500*/  SEL R5, RZ, 0x1, P1 ;  /* 0x00000001ff057807 */ /* 0x000fe40000800000 */
[----:B------:R-:W-:Y:S01]  /*f510*/  UMOV UR8, UR7 ;  /* 0x0000000700087c82 */ /* 0x000fe20008000000 */
[----:B------:R-:W-:Y:S01]  /*f520*/  SEL R3, R3, RZ, P1 ;  /* 0x000000ff03037207 */ /* 0x000fe20000800000 */
[----:B------:R0:W-:Y:S01]  /*f530*/  UTMALDG.3D [UR8], [UR14], desc[UR16] ;  /* 0x000010080e0075b4 */ /* 0x0001e20008011000 */
[----:B------:R-:W-:Y:S01]  /*f540*/  LOP3.LUT R2, R2, R5, RZ, 0x3c, !PT ;  /* 0x0000000502027212 */ /* 0x000fe200078e3cff */
[----:B0-----:R-:W-:Y:S01]  /*f550*/  UMOV UR8, UR19 ;  /* 0x0000001300087c82 */ /* 0x001fe20008000000 */
[----:B------:R-:W-:Y:S02]  /*f560*/  UMOV UR11, UR21 ;  /* 0x00000015000b7c82 */ /* 0x000fe40008000000 */
[----:B------:R0:W-:Y:S02]  /*f570*/  UTMALDG.3D [UR8], [UR28], desc[UR16] ;  /* 0x000010081c0075b4 */ /* 0x0001e40008011000 */
[----:B0-----:R-:W-:Y:S05]  /*f580*/  @P4 BRA `(.L_x_304) ;  /* 0xfffffffc00444947 */ /* 0x001fea000383ffff */
.L_x_300:
[----:B------:R-:W-:Y:S05]  /*f590*/  BSYNC B1 ;  /* 0x0000000000017941 */ /* 0x000fea0003800000 */
.L_x_299:
[----:B------:R-:W2:Y:S01]  /*f5a0*/  LDL.LU R15, [R1+0x70] ;  /* 0x00007000010f7983 */ /* 0x000ea20000300800 */
[----:B------:R-:W-:Y:S01]  /*f5b0*/  LOP3.LUT P5, RZ, R9, 0xff, RZ, 0xc0, !PT ;  /* 0x000000ff09ff7812 */ /* 0x000fe200078ac0ff */
[----:B------:R-:W-:Y:S01]  /*f5c0*/  VIADD R8, R8, UR20 ;  /* 0x0000001408087c36 */ /* 0x000fe20008000000 */
[----:B------:R-:W-:Y:S01]  /*f5d0*/  ULDC.64 UR8, c[0x0][0x650] ;  /* 0x0001940000087ab9 */ /* 0x000fe20000000a00 */
[----:B------:R-:W3:Y:S01]  /*f5e0*/  LDL.LU R13, [R1+0x74] ;  /* 0x00007400010d7983 */ /* 0x000ee20000300800 */
[----:B------:R-:W-:Y:S01]  /*f5f0*/  IMAD.U32 R5, RZ, RZ, UR20 ;  /* 0x00000014ff057e24 */ /* 0x000fe2000f8e00ff */
[----:B------:R-:W-:Y:S01]  /*f600*/  UISETP.GE.U32.AND UP0, UPT, UR20, 0x3, UPT ;  /* 0x000000031400788c */ /* 0x000fe2000bf06070 */
[----:B------:R-:W-:Y:S01]  /*f610*/  ISETP.GT.U32.AND P1, PT, R8, 0x2, PT ;  /* 0x000000020800780c */ /* 0x000fe20003f24070 */
[----:B------:R-:W-:Y:S01]  /*f620*/  BSSY B1, `(.L_x_305) ;  /* 0x000006c000017945 */ /* 0x000fe20003800000 */
[----:B------:R-:W-:Y:S01]  /*f630*/  IMAD.MOV.U32 R6, RZ, RZ, -0x1 ;  /* 0xffffffffff067424 */ /* 0x000fe200078e00ff */
[----:B------:R-:W-:Y:S01]  /*f640*/  PRMT R9, RZ, 0x7610, R9 ;  /* 0x00007610ff097816 */ /* 0x000fe20000000009 */
[----:B------:R-:W-:Y:S01]  /*f650*/  IMAD.MOV.U32 R11, RZ, RZ, -0x1 ;  /* 0xffffffffff0b7424 */ /* 0x000fe200078e00ff */
[----:B------:R-:W-:-:S02]  /*f660*/  ISETP.LT.U32.AND P1, PT, R5, 0x3, P1 ;  /* 0x000000030500780c */ /* 0x000fc40000f21070 */
[----:B------:R-:W0:Y:S01]  /*f670*/  @P5 S2R R3, SR_CgaCtaId ;  /* 0x0000000000035919 */ /* 0x000e220000008800 */
[----:B------:R-:W-:Y:S02]  /*f680*/  @P5 MOV R2, 0x400 ;  /* 0x0000040000025802 */ /* 0x000fe40000000f00 */
[----:B------:R-:W-:Y:S02]  /*f690*/  PLOP3.LUT P4, PT, PT, PT, UP0, 0x80, 0x0 ;  /* 0x000000000000781c */ /* 0x000fe40003f8f008 */
[----:B0-----:R-:W-:Y:S01]  /*f6a0*/  @P5 LEA R4, R3, R2, 0x18 ;  /* 0x0000000203045211 */ /* 0x001fe200078ec0ff */
[----:B------:R-:W-:-:S03]  /*f6b0*/  IMAD.WIDE.U32 R2, R8, -0x55555555, RZ ;  /* 0xaaaaaaab08027825 */ /* 0x000fc600078e00ff */
[----:B------:R0:W-:Y:S02]  /*f6c0*/  @P5 SYNCS.ARRIVE.TRANS64.A1T0 RZ, [R4+URZ+0x48], RZ ;  /* 0x000048ff04ff59a7 */ /* 0x0001e4000810003f */
[----:B------:R-:W-:Y:S02]  /*f6d0*/  SHF.R.U32.HI R5, RZ, 0x1, R3 ;  /* 0x00000001ff057819 */ /* 0x000fe40000011603 */
[----:B------:R-:W-:Y:S02]  /*f6e0*/  SEL R3, RZ, 0x1, !P1 ;  /* 0x00000001ff037807 */ /* 0x000fe40004800000 */
[----:B------:R-:W-:Y:S01]  /*f6f0*/  PRMT R2, RZ, 0x7610, R2 ;  /* 0x00007610ff027816 */ /* 0x000fe20000000002 */
[----:B------:R-:W-:Y:S01]  /*f700*/  IMAD R8, R5, -0x3, R8 ;  /* 0xfffffffd05087824 */ /* 0x000fe200078e0208 */
[----:B------:R-:W-:-:S04]  /*f710*/  LOP3.LUT R0, R0, R3, RZ, 0x3c, !PT ;  /* 0x0000000300007212 */ /* 0x000fc800078e3cff */
[----:B------:R-:W-:Y:S01]  /*f720*/  @P4 LOP3.LUT R0, R0, 0x1, R5, 0x78, !PT ;  /* 0x0000000100004812 */ /* 0x000fe200078e7805 */
[----:B------:R-:W-:Y:S01]  /*f730*/  IMAD.MOV.U32 R5, RZ, RZ, -0x1 ;  /* 0xffffffffff057424 */ /* 0x000fe200078e00ff */
[----:B---3--:R-:W-:-:S04]  /*f740*/  IADD3 R13, P5, R13, UR22, RZ ;  /* 0x000000160d0d7c10 */ /* 0x008fc8000ffbe0ff */
[----:B--2---:R-:W-:Y:S01]  /*f750*/  IADD3.X R15, R15, UR18, RZ, P5, !PT ;  /* 0x000000120f0f7c10 */ /* 0x004fe2000affe4ff */
[----:B------:R0:W-:Y:S01]  /*f760*/  STL [R1+0x74], R13 ;  /* 0x0000740d01007387 */ /* 0x0001e20000100800 */
[----:B------:R-:W-:-:S03]  /*f770*/  ISETP.GE.U32.AND P1, PT, R13, UR8, PT ;  /* 0x000000080d007c0c */ /* 0x000fc6000bf26070 */
[----:B------:R0:W-:Y:S01]  /*f780*/  STL [R1+0x70], R15 ;  /* 0x0000700f01007387 */ /* 0x0001e20000100800 */
[----:B------:R-:W-:-:S13]  /*f790*/  ISETP.GE.U32.AND.EX P1, PT, R15, UR9, PT, P1 ;  /* 0x000000090f007c0c */ /* 0x000fda000bf26110 */
[----:B0-----:R-:W-:Y:S05]  /*f7a0*/  @P1 BRA `(.L_x_306) ;  /* 0x00000004004c1947 */ /* 0x001fea0003800000 */
[----:B------:R-:W-:Y:S01]  /*f7b0*/  ULDC.64 UR8, c[0x0][0x628] ;  /* 0x00018a0000087ab9 */ /* 0x000fe20000000a00 */
[----:B------:R-:W0:Y:S01]  /*f7c0*/  S2R R12, SR_CTAID.X ;  /* 0x00000000000c7919 */ /* 0x000e220000002500 */
[----:B------:R-:W-:Y:S01]  /*f7d0*/  ISETP.NE.U32.AND P1, PT, RZ, UR8, PT ;  /* 0x00000008ff007c0c */ /* 0x000fe2000bf25070 */
[----:B------:R-:W-:Y:S01]  /*f7e0*/  ULDC UR10, c[0x0][0x630] ;  /* 0x00018c00000a7ab9 */ /* 0x000fe20000000800 */
[----:B------:R-:W-:Y:S01]  /*f7f0*/  IMAD.MOV.U32 R2, RZ, RZ, R13 ;  /* 0x000000ffff027224 */ /* 0x000fe200078e000d */
[----:B------:R-:W1:Y:S01]  /*f800*/  S2R R10, SR_CTAID.Y ;  /* 0x00000000000a7919 */ /* 0x000e620000002600 */
[----:B------:R-:W-:Y:S01]  /*f810*/  ISETP.NE.AND.EX P1, PT, RZ, UR9, PT, P1 ;  /* 0x00000009ff007c0c */ /* 0x000fe2000bf25310 */
[----:B------:R-:W-:-:S12]  /*f820*/  IMAD.MOV.U32 R3, RZ, RZ, R15 ;  /* 0x000000ffff037224 */ /* 0x000fd800078e000f */
[----:B------:R-:W-:Y:S05]  /*f830*/  @!P1 BRA `(.L_x_307) ;  /* 0x0000000000289947 */ /* 0x000fea0003800000 */
[----:B------:R-:W-:Y:S02]  /*f840*/  ULDC UR7, c[0x0][0x634] ;  /* 0x00018d0000077ab9 */ /* 0x000fe40000000800 */
[----:B------:R-:W-:-:S05]  /*f850*/  IADD3 R7, P1, R13, UR7, RZ ;  /* 0x000000070d077c10 */ /* 0x000fca000ff3e0ff */
[----:B------:R-:W-:-:S04]  /*f860*/  IMAD.X R11, RZ, RZ, R15, P1 ;  /* 0x000000ffff0b7224 */ /* 0x000fc800008e060f */
[----:B------:R-:W-:-:S04]  /*f870*/  IMAD.WIDE.U32 R4, R11, UR8, RZ ;  /* 0x000000080b047c25 */ /* 0x000fc8000f8e00ff */
[----:B------:R-:W-:-:S04]  /*f880*/  IMAD.WIDE.U32 R4, P1, R7, UR9, R4 ;  /* 0x0000000907047c25 */ /* 0x000fc8000f820004 */
[----:B------:R-:W-:-:S04]  /*f890*/  IMAD.WIDE.U32 R6, R7, UR8, RZ ;  /* 0x0000000807067c25 */ /* 0x000fc8000f8e00ff */
[----:B------:R-:W-:Y:S01]  /*f8a0*/  IMAD.X R3, RZ, RZ, RZ, P1 ;  /* 0x000000ffff037224 */ /* 0x000fe200008e06ff */
[----:B------:R-:W-:Y:S01]  /*f8b0*/  IADD3 RZ, P1, R7, R4, RZ ;  /* 0x0000000407ff7210 */ /* 0x000fe20007f3e0ff */
[----:B------:R-:W-:-:S04]  /*f8c0*/  IMAD.MOV.U32 R2, RZ, RZ, R5 ;  /* 0x000000ffff027224 */ /* 0x000fc800078e0005 */
[----:B------:R-:W-:-:S08]  /*f8d0*/  IMAD.WIDE.U32.X R2, R11, UR9, R2, P1 ;  /* 0x000000090b027c25 */ /* 0x000fd000088e0402 */
.L_x_307:
[--C-:B------:R-:W-:Y:S01]  /*f8e0*/  SHF.R.U64 R11, R2, UR10, R3.reuse ;  /* 0x0000000a020b7c19 */ /* 0x100fe20008001203 */
[----:B------:R-:W-:Y:S01]  /*f8f0*/  ULDC.64 UR8, c[0x0][0x620] ;  /* 0x0001880000087ab9 */ /* 0x000fe20000000a00 */
[----:B------:R-:W-:Y:S01]  /*f900*/  SHF.R.U32.HI R2, RZ, UR10, R3 ;  /* 0x0000000aff027c19 */ /* 0x000fe20008011603 */
[----:B------:R-:W-:Y:S01]  /*f910*/  IMAD.MOV.U32 R3, RZ, RZ, R15 ;  /* 0x000000ffff037224 */ /* 0x000fe200078e000f */
[----:B------:R-:W-:Y:S01]  /*f920*/  IADD3 R5, P1, RZ, -R11, RZ ;  /* 0x8000000bff057210 */ /* 0x000fe20007f3e0ff */
[----:B------:R-:W-:Y:S01]  /*f930*/  ULDC UR7, c[0x0][0x150] ;  /* 0x0000540000077ab9 */ /* 0x000fe20000000800 */
[----:B0-----:R-:W-:Y:S01]  /*f940*/  I2FP.F32.U32 R6, R12 ;  /* 0x0000000c00067245 */ /* 0x001fe20000201000 */
[----:B------:R-:W0:Y:S01]  /*f950*/  LDC R7, c[0x0][0x144] ;  /* 0x00005100ff077b82 */ /* 0x000e220000000800 */
[----:B------:R-:W-:Y:S01]  /*f960*/  ULDC.64 UR10, c[0x0][0x640] ;  /* 0x00019000000a7ab9 */ /* 0x000fe20000000a00 */
[----:B------:R-:W-:Y:S01]  /*f970*/  IMAD.X R2, RZ, RZ, ~R2, P1 ;  /* 0x000000ffff027224 */ /* 0x000fe200008e0e02 */
[----:B------:R-:W-:Y:S01]  /*f980*/  ISETP.NE.U32.AND P1, PT, RZ, UR10, PT ;  /* 0x0000000aff007c0c */ /* 0x000fe2000bf25070 */
[----:B------:R-:W-:Y:S01]  /*f990*/  FMUL R6, R6, UR7 ;  /* 0x0000000706067c20 */ /* 0x000fe20008400000 */
[----:B------:R-:W-:Y:S01]  /*f9a0*/  ULDC UR7, c[0x0][0x618] ;  /* 0x0001860000077ab9 */ /* 0x000fe20000000800 */
[----:B------:R-:W-:Y:S01]  /*f9b0*/  IMAD R4, R2, UR8, RZ ;  /* 0x0000000802047c24 */ /* 0x000fe2000f8e02ff */
[----:B------:R-:W-:Y:S01]  /*f9c0*/  ISETP.NE.AND.EX P1, PT, RZ, UR11, PT, P1 ;  /* 0x0000000bff007c0c */ /* 0x000fe2000bf25310 */
[----:B------:R-:W-:Y:S01]  /*f9d0*/  IMAD.MOV.U32 R2, RZ, RZ, R13 ;  /* 0x000000ffff027224 */ /* 0x000fe200078e000d */
[----:B------:R-:W2:Y:S01]  /*f9e0*/  LDC R15, c[0x0][0x148] ;  /* 0x00005200ff0f7b82 */ /* 0x000ea20000000800 */
[----:B------:R-:W3:Y:S02]  /*f9f0*/  F2I.U32.TRUNC.NTZ R6, R6 ;  /* 0x0000000600067305 */ /* 0x000ee4000020f000 */
[----:B------:R-:W-:Y:S01]  /*fa00*/  IMAD.WIDE.U32 R2, R5, UR8, R2 ;  /* 0x0000000805027c25 */ /* 0x000fe2000f8e0002 */
[----:B------:R-:W-:-:S03]  /*fa10*/  ULDC UR8, c[0x0][0x154] ;  /* 0x0000550000087ab9 */ /* 0x000fc60000000800 */
[----:B------:R-:W-:Y:S01]  /*fa20*/  IMAD R5, R5, UR9, R4 ;  /* 0x0000000905057c24 */ /* 0x000fe2000f8e0204 */
[----:B------:R-:W-:-:S03]  /*fa30*/  ULDC UR9, c[0x0][0x608] ;  /* 0x0001820000097ab9 */ /* 0x000fc60000000800 */
[----:B------:R-:W-:-:S05]  /*fa40*/  IMAD.IADD R3, R3, 0x1, R5 ;  /* 0x0000000103037824 */ /* 0x000fca00078e0205 */
[----:B------:R-:W-:Y:S01]  /*fa50*/  SHF.R.U64 R13, R2, UR7, R3 ;  /* 0x00000007020d7c19 */ /* 0x000fe20008001203 */
[----:B---3--:R-:W-:Y:S01]  /*fa60*/  IMAD.MOV R6, RZ, RZ, -R6 ;  /* 0x000000ffff067224 */ /* 0x008fe200078e0a06 */
[----:B-1----:R-:W-:-:S03]  /*fa70*/  I2FP.F32.U32 R2, R10 ;  /* 0x0000000a00027245 */ /* 0x002fc60000201000 */
[----:B0-----:R-:W-:Y:S02]  /*fa80*/  IMAD R19, R7, R6, R12 ;  /* 0x0000000607137224 */ /* 0x001fe400078e020c */
[----:B------:R-:W-:Y:S01]  /*fa90*/  FMUL R4, R2, UR8 ;  /* 0x0000000802047c20 */ /* 0x000fe20008400000 */
[----:B------:R-:W-:Y:S01]  /*faa0*/  SHF.R.U32.HI R2, RZ, UR7, R3 ;  /* 0x00000007ff027c19 */ /* 0x000fe20008011603 */
[----:B------:R-:W-:Y:S02]  /*fab0*/  ULDC UR7, c[0x0][0x658] ;  /* 0x0001960000077ab9 */ /* 0x000fe40000000800 */
[----:B------:R0:W1:Y:S01]  /*fac0*/  F2I.U32.TRUNC.NTZ R18, R4 ;  /* 0x0000000400127305 */ /* 0x000062000020f000 */
[--C-:B------:R-:W-:Y:S02]  /*fad0*/  SHF.R.U64 R16, R13, UR9, R2.reuse ;  /* 0x000000090d107c19 */ /* 0x100fe40008001202 */
[----:B------:R-:W-:-:S04]  /*fae0*/  SHF.R.U32.HI R3, RZ, UR9, R2 ;  /* 0x00000009ff037c19 */ /* 0x000fc80008011602 */
[--C-:B------:R-:W-:Y:S02]  /*faf0*/  SHF.R.U64 R14, R16, UR7, R3.reuse ;  /* 0x00000007100e7c19 */ /* 0x100fe40008001203 */
[----:B------:R-:W-:-:S03]  /*fb00*/  SHF.R.U32.HI R3, RZ, UR7, R3 ;  /* 0x00000007ff037c19 */ /* 0x000fc60008011603 */
[----:B------:R-:W-:Y:S01]  /*fb10*/  IMAD.MOV.U32 R2, RZ, RZ, R14 ;  /* 0x000000ffff027224 */ /* 0x000fe200078e000e */
[----:B0-2---:R-:W-:Y:S06]  /*fb20*/  @!P1 BRA `(.L_x_308) ;  /* 0x0000000000289947 */ /* 0x005fec0003800000 */
        /* <DEDUP_REMOVED lines=10> */
.L_x_308:
[----:B------:R-:W-:Y:S01]  /*fbd0*/  ULDC UR7, c[0x0][0x648] ;  /* 0x0001920000077ab9 */ /* 0x000fe20000000800 */
[----:B-1----:R-:W-:Y:S01]  /*fbe0*/  IMAD.MOV R18, RZ, RZ, -R18 ;  /* 0x000000ffff127224 */ /* 0x002fe200078e0a12 */
[----:B------:R-:W-:Y:S01]  /*fbf0*/  SHF.R.U64 R3, R2, UR7, R3 ;  /* 0x0000000702037c19 */ /* 0x000fe20008001203 */
[----:B------:R-:W-:Y:S01]  /*fc00*/  ULDC UR7, c[0x0][0x638] ;  /* 0x00018e0000077ab9 */ /* 0x000fe20000000800 */
[----:B------:R-:W-:Y:S01]  /*fc10*/  LOP3.LUT R2, R16, UR6, RZ, 0xc0, !PT ;  /* 0x0000000610027c12 */ /* 0x000fe2000f8ec0ff */
[----:B------:R-:W-:Y:S01]  /*fc20*/  @P2 IMAD R19, R15, R18, R10 ;  /* 0x000000120f132224 */ /* 0x000fe200078e020a */
[----:B------:R-:W-:Y:S01]  /*fc30*/  LOP3.LUT R13, R13, UR4, RZ, 0xc0, !PT ;  /* 0x000000040d0d7c12 */ /* 0x000fe2000f8ec0ff */
[----:B------:R-:W-:Y:S01]  /*fc40*/  IMAD.MOV R5, RZ, RZ, -R3 ;  /* 0x000000ffff057224 */ /* 0x000fe200078e0a03 */
[----:B------:R-:W-:Y:S01]  /*fc50*/  ULDC UR8, c[0x0][0x610] ;  /* 0x0001840000087ab9 */ /* 0x000fe20000000800 */
[----:B------:R-:W-:Y:S02]  /*fc60*/  IMAD R2, R3, UR5, R2 ;  /* 0x0000000503027c24 */ /* 0x000fe4000f8e0202 */
[----:B------:R-:W-:Y:S01]  /*fc70*/  IMAD R14, R5, UR7, R14 ;  /* 0x00000007050e7c24 */ /* 0x000fe2000f8e020e */
[----:B------:R-:W-:Y:S01]  /*fc80*/  ULDC UR7, c[0x0][0x600] ;  /* 0x0001800000077ab9 */ /* 0x000fe20000000800 */
[----:B------:R-:W-:-:S02]  /*fc90*/  IMAD R5, R2, UR8, R19 ;  /* 0x0000000802057c24 */ /* 0x000fc4000f8e0213 */
[----:B------:R-:W-:Y:S02]  /*fca0*/  IMAD R14, R14, UR7, R13 ;  /* 0x000000070e0e7c24 */ /* 0x000fe4000f8e020d */
[----:B------:R-:W-:-:S03]  /*fcb0*/  IMAD.MOV.U32 R2, RZ, RZ, 0x1 ;  /* 0x00000001ff027424 */ /* 0x000fc600078e00ff */
[----:B------:R-:W-:Y:S02]  /*fcc0*/  SEL R6, R14, R5, !P2 ;  /* 0x000000050e067207 */ /* 0x000fe40005000000 */
[----:B------:R-:W-:-:S07]  /*fcd0*/  SEL R5, R5, R14, !P2 ;  /* 0x0000000e05057207 */ /* 0x000fce0005000000 */
.L_x_306:
[----:B------:R-:W-:Y:S05]  /*fce0*/  BSYNC B1 ;  /* 0x0000000000017941 */ /* 0x000fea0003800000 */
.L_x_305:
[----:B------:R-:W-:-:S13]  /*fcf0*/  LOP3.LUT P1, RZ, R2, 0xff, RZ, 0xc0, !PT ;  /* 0x000000ff02ff7812 */ /* 0x000fda000782c0ff */
[----:B------:R-:W-:Y:S05]  /*fd00*/  @P1 BRA `(.L_x_309) ;  /* 0xfffffff400301947 */ /* 0x000fea000383ffff */
[----:B------:R-:W-:Y:S05]  /*fd10*/  BSYNC B0 ;  /* 0x0000000000007941 */ /* 0x000fea0003800000 */
.L_x_297:
[----:B------:R-:W-:-:S03]  /*fd20*/  UMOV UR7, 0xffffffff ;  /* 0xffffffff00077882 */ /* 0x000fc60000000000 */
[----:B------:R-:W-:Y:S05]  /*fd30*/  BRA.DIV UR7, `(.L_x_310) ;  /* 0x0000000607047947 */ /* 0x000fea000b800000 */
[----:B------:R-:W-:-:S13]  /*fd40*/  ELECT P0, URZ, PT ;  /* 0x00000000003f782f */ /* 0x000fda0003800000 */
.L_x_323:
[----:B------:R-:W-:Y:S04]  /*fd50*/  BSSY B0, `(.L_x_311) ;  /* 0x0000023000007945 */ /* 0x000fe80003800000 */
[----:B------:R-:W-:Y:S05]  /*fd60*/  @!P0 BRA `(.L_x_312) ;  /* 0x0000000000848947 */ /* 0x000fea0003800000 */
[----:B------:R-:W-:-:S04]  /*fd70*/  ULOP3.LUT UR7, UR13, 0x2, URZ, 0xfc, !UPT ;  /* 0x000000020d077892 */ /* 0x000fc8000f8efc3f */
[----:B------:R-:W-:-:S06]  /*fd80*/  UISETP.NE.AND UP0, UPT, UR7, 0x3, UPT ;  /* 0x000000030700788c */ /* 0x000fcc000bf05270 */
[----:B------:R-:W-:-:S13]  /*fd90*/  PLOP3.LUT P0, PT, PT, PT, UP0, 0x80, 0x0 ;  /* 0x000000000000781c */ /* 0x000fda0003f0f008 */
[----:B------:R-:W-:Y:S05]  /*fda0*/  @!P0 BRA `(.L_x_313) ;  /* 0x0000000000048947 */ /* 0x000fea0003800000 */
[----:B------:R-:W-:Y:S01]  /*fdb0*/  BPT.TRAP 0x1 ;  /* 0x000000040000795c */ /* 0x000fe20000300000 */
.L_x_313:
[----:B------:R-:W0:Y:S01]  /*fdc0*/  S2R R3, SR_CgaCtaId ;  /* 0x0000000000037919 */ /* 0x000e220000008800 */
[----:B------:R-:W-:-:S04]  /*fdd0*/  MOV R2, 0x400 ;  /* 0x0000040000027802 */ /* 0x000fc80000000f00 */
[----:B0-----:R-:W-:Y:S02]  /*fde0*/  LEA R3, R3, R2, 0x18 ;  /* 0x0000000203037211 */ /* 0x001fe400078ec0ff */
[----:B------:R-:W-:-:S03]  /*fdf0*/  SHF.L.U32 R2, R0, 0x1f, RZ ;  /* 0x0000001f00027819 */ /* 0x000fc600000006ff */
[----:B------:R-:W-:-:S04]  /*fe00*/  VIADD R3, R3, 0x18 ;  /* 0x0000001803037836 */ /* 0x000fc80000000000 */
[C---:B------:R-:W-:Y:S02]  /*fe10*/  IMAD R7, R8.reuse, 0x8, R3 ;  /* 0x0000000808077824 */ /* 0x040fe400078e0203 */
[----:B------:R-:W-:Y:S02]  /*fe20*/  VIADD R8, R8, 0x1 ;  /* 0x0000000108087836 */ /* 0x000fe40000000000 */
[----:B------:R-:W0:Y:S03]  /*fe30*/  SYNCS.PHASECHK.TRANS64.TRYWAIT P0, [R7+URZ], R2 ;  /* 0x00000002070075a7 */ /* 0x000e26000800017f */
[----:B------:R-:W-:-:S04]  /*fe40*/  ISETP.NE.AND P1, PT, R8, 0x3, PT ;  /* 0x000000030800780c */ /* 0x000fc80003f25270 */
[----:B------:R-:W-:Y:S02]  /*fe50*/  SEL R5, RZ, 0x1, P1 ;  /* 0x00000001ff057807 */ /* 0x000fe40000800000 */
[----:B------:R-:W-:Y:S02]  /*fe60*/  SEL R8, R8, RZ, P1 ;  /* 0x000000ff08087207 */ /* 0x000fe40000800000 */
[----:B------:R-:W-:-:S03]  /*fe70*/  LOP3.LUT R5, R0, R5, RZ, 0x3c, !PT ;  /* 0x0000000500057212 */ /* 0x000fc600078e3cff */
[----:B------:R-:W-:Y:S01]  /*fe80*/  IMAD R9, R8, 0x8, R3 ;  /* 0x0000000808097824 */ /* 0x000fe200078e0203 */
[----:B------:R-:W-:Y:S01]  /*fe90*/  SHF.L.U32 R4, R5, 0x1f, RZ ;  /* 0x0000001f05047819 */ /* 0x000fe200000006ff */
[----:B0-----:R-:W-:Y:S06]  /*fea0*/  @!P0 BRA `(.L_x_314) ;  /* 0x0000000000cc8947 */ /* 0x001fec0003800000 */
.L_x_324:
[----:B------:R-:W1:Y:S01]  /*feb0*/  SYNCS.PHASECHK.TRANS64.TRYWAIT P0, [R9+URZ], R4 ;  /* 0x00000004090075a7 */ /* 0x000e62000800017f */
[----:B------:R-:W-:-:S05]  /*fec0*/  VIADD R0, R8, 0x1 ;  /* 0x0000000108007836 */ /* 0x000fca0000000000 */
[----:B------:R-:W-:-:S04]  /*fed0*/  ISETP.NE.AND P1, PT, R0, 0x3, PT ;  /* 0x000000030000780c */ /* 0x000fc80003f25270 */
[----:B0-----:R-:W-:Y:S02]  /*fee0*/  SEL R2, RZ, 0x1, P1 ;  /* 0x00000001ff027807 */ /* 0x001fe40000800000 */
[----:B------:R-:W-:Y:S02]  /*fef0*/  SEL R0, R0, RZ, P1 ;  /* 0x000000ff00007207 */ /* 0x000fe40000800000 */
[----:B------:R-:W-:Y:S01]  /*ff00*/  LOP3.LUT R2, R5, R2, RZ, 0x3c, !PT ;  /* 0x0000000205027212 */ /* 0x000fe200078e3cff */
[----:B-1----:R-:W-:Y:S06]  /*ff10*/  @!P0 BRA `(.L_x_315) ;  /* 0x0000000000c48947 */ /* 0x002fec0003800000 */
.L_x_325:
[----:B------:R-:W-:Y:S01]  /*ff20*/  IMAD R3, R0, 0x8, R3 ;  /* 0x0000000800037824 */ /* 0x000fe200078e0203 */
[----:B------:R-:W-:-:S07]  /*ff30*/  SHF.L.U32 R0, R2, 0x1f, RZ ;  /* 0x0000001f02007819 */ /* 0x000fce00000006ff */
.L_x_316:
[----:B-1----:R1:W2:Y:S02]  /*ff40*/  SYNCS.PHASECHK.TRANS64.TRYWAIT P0, [R3+URZ], R0 ;  /* 0x00000000030075a7 */ /* 0x0022a4000800017f */
[----:B--2---:R-:W-:Y:S05]  /*ff50*/  @!P0 NANOSLEEP.SYNCS 0x989680 ;  /* 0x009896800000895d */ /* 0x004fea0003900000 */
[----:B------:R-:W2:Y:S02]  /*ff60*/  @!P0 SYNCS.PHASECHK.TRANS64 P0, [R3+URZ], R0 ;  /* 0x00000000030085a7 */ /* 0x000ea4000800007f */
[----:B--2---:R-:W-:Y:S05]  /*ff70*/  @!P0 BRA `(.L_x_316) ;  /* 0xfffffffc00f08947 */ /* 0x004fea000383ffff */
.L_x_312:
[----:B------:R-:W-:Y:S05]  /*ff80*/  BSYNC B0 ;  /* 0x0000000000007941 */ /* 0x000fea0003800000 */
.L_x_311:
[----:B------:R-:W-:Y:S05]  /*ff90*/  EXIT ;  /* 0x000000000000794d */ /* 0x000fea0003800000 */
.L_x_17:
[----:B-1----:R-:W-:-:S04]  /*ffa0*/  IMAD.U32 R3, RZ, RZ, UR6 ;  /* 0x00000006ff037e24 */ /* 0x002fc8000f8e00ff */
[----:B------:R1:W2:Y:S03]  /*ffb0*/  SYNCS.PHASECHK.TRANS64.TRYWAIT P0, [R3+URZ], R0 ;  /* 0x00000000030075a7 */ /* 0x0002a6000800017f */
[----:B--2---:R-:W-:Y:S05]  /*ffc0*/  @!P0 NANOSLEEP.SYNCS 0x989680 ;  /* 0x009896800000895d */ /* 0x004fea0003900000 */
[----:B------:R-:W2:Y:S02]  /*ffd0*/  @!P0 SYNCS.PHASECHK.TRANS64 P0, [R3+URZ], R0 ;  /* 0x00000000030085a7 */ /* 0x000ea4000800007f */
[----:B--2---:R-:W-:Y:S05]  /*ffe0*/  @!P0 BRA `(.L_x_17) ;  /* 0xfffffffc00ec8947 */ /* 0x004fea000383ffff */
[----:B------:R-:W-:Y:S05]  /*fff0*/  BRA `(.L_x_16) ;  /* 0xffffff1800cc7947 */ /* 0x000fea000383ffff */
.L_x_23:
[----:B-----5:R2:W-:Y:S02]  /*10000*/  STL [R1+0x80], R0 ;  /* 0x0000800001007387 */ /* 0x0205e40000100800 */
[----:B--2---:R-:W-:-:S04]  /*10010*/  IMAD.U32 R0, RZ, RZ, UR9 ;  /* 0x00000009ff007e24 */ /* 0x004fc8000f8e00ff */
[----:B------:R2:W3:Y:S03]  /*10020*/  SYNCS.PHASECHK.TRANS64.TRYWAIT P0, [R0+URZ], R229 ;  /* 0x000000e5000075a7 */ /* 0x0004e6000800017f */
[----:B---3--:R-:W-:Y:S05]  /*10030*/  @!P0 NANOSLEEP.SYNCS 0x989680 ;  /* 0x009896800000895d */ /* 0x008fea0003900000 */
[----:B------:R2:W3:Y:S02]  /*10040*/  @!P0 SYNCS.PHASECHK.TRANS64 P0, [R0+URZ], R229 ;  /* 0x000000e5000085a7 */ /* 0x0004e4000800007f */
[----:B--2---:R2:W5:Y:S02]  /*10050*/  LDL.LU R0, [R1+0x80] ;  /* 0x0000800001007983 */ /* 0x0045640000300800 */
[----:B--23--:R-:W-:Y:S05]  /*10060*/  @!P0 BRA `(.L_x_23) ;  /* 0xfffffffc00e48947 */ /* 0x00cfea000383ffff */
[----:B------:R-:W-:Y:S05]  /*10070*/  BRA `(.L_x_22) ;  /* 0xffffff2c006c7947 */ /* 0x000fea000383ffff */
.L_x_298:
[----:B------:R-:W-:Y:S01]  /*10080*/  BSSY B1, `(.L_x_317) ;  /* 0x0000006000017945 */ /* 0x000fe20003800000 */
[----:B------:R-:W-:-:S07]  /*10090*/  IMAD.MOV.U32 R2, RZ, RZ, -0x1 ;  /* 0xffffffffff027424 */ /* 0x000fce00078e00ff */
[----:B------:R-:W-:Y:S05]  /*100a0*/  WARPSYNC.COLLECTIVE R2, `(.L_x_318) ;  /* 0x00000000020c7348 */ /* 0x000fea0003c00000 */
[----:B------:R-:W-:Y:S02]  /*100b0*/  ELECT P1, UR62, PT ;  /* 0x00000000003e782f */ /* 0x000fe40003820000 */
[----:B------:R-:W-:Y:S01]  /*100c0*/  MOV R2, UR62 ;  /* 0x0000003e00027c02 */ /* 0x000fe20008000f00 */
[----:B------:R-:W-:Y:S10]  /*100d0*/  ENDCOLLECTIVE ;  /* 0x000000000000791b */ /* 0x000ff40003800000 */
.L_x_318:
[----:B------:R-:W-:Y:S05]  /*100e0*/  BSYNC B1 ;  /* 0x0000000000017941 */ /* 0x000fea0003800000 */
.L_x_317:
[----:B------:R-:W-:Y:S05]  /*100f0*/  BRA `(.L_x_319) ;  /* 0xfffffff000407947 */ /* 0x000fea000383ffff */
.L_x_301:
[----:B-1----:R1:W2:Y:S02]  /*10100*/  SYNCS.PHASECHK.TRANS64.TRYWAIT P1, [R13+URZ+0x18], R4 ;  /* 0x000018040d0075a7 */ /* 0x0022a4000802017f */
[----:B--2---:R-:W-:Y:S05]  /*10110*/  @!P1 NANOSLEEP.SYNCS 0x989680 ;  /* 0x009896800000995d */ /* 0x004fea0003900000 */
[----:B------:R-:W2:Y:S02]  /*10120*/  @!P1 SYNCS.PHASECHK.TRANS64 P1, [R13+URZ+0x18], R4 ;  /* 0x000018040d0095a7 */ /* 0x000ea4000802007f */
[----:B--2---:R-:W-:Y:S05]  /*10130*/  @!P1 BRA `(.L_x_301) ;  /* 0xfffffffc00f09947 */ /* 0x004fea000383ffff */
[----:B------:R-:W-:Y:S05]  /*10140*/  BRA `(.L_x_320) ;  /* 0xfffffff000747947 */ /* 0x000fea000383ffff */
.L_x_310:
[----:B------:R-:W-:Y:S01]  /*10150*/  BSSY B0, `(.L_x_321) ;  /* 0x0000006000007945 */ /* 0x000fe20003800000 */
[----:B------:R-:W-:-:S07]  /*10160*/  IMAD.MOV.U32 R2, RZ, RZ, -0x1 ;  /* 0xffffffffff027424 */ /* 0x000fce00078e00ff */
[----:B------:R-:W-:Y:S05]  /*10170*/  WARPSYNC.COLLECTIVE R2, `(.L_x_322) ;  /* 0x00000000020c7348 */ /* 0x000fea0003c00000 */
[----:B------:R-:W-:Y:S02]  /*10180*/  ELECT P1, UR62, PT ;  /* 0x00000000003e782f */ /* 0x000fe40003820000 */
[----:B------:R-:W-:Y:S01]  /*10190*/  MOV R2, UR62 ;  /* 0x0000003e00027c02 */ /* 0x000fe20008000f00 */
[----:B------:R-:W-:Y:S10]  /*101a0*/  ENDCOLLECTIVE ;  /* 0x000000000000791b */ /* 0x000ff40003800000 */
.L_x_322:
[----:B------:R-:W-:Y:S05]  /*101b0*/  BSYNC B0 ;  /* 0x0000000000007941 */ /* 0x000fea0003800000 */
.L_x_321:
[----:B------:R-:W-:Y:S01]  /*101c0*/  PLOP3.LUT P0, PT, P1, PT, PT, 0x80, 0x0 ;  /* 0x000000000000781c */ /* 0x000fe20000f0f070 */
[----:B------:R-:W-:-:S12]  /*101d0*/  BRA `(.L_x_323) ;  /* 0xfffffff800dc7947 */ /* 0x000fd8000383ffff */
.L_x_314:
[----:B0-----:R0:W1:Y:S02]  /*101e0*/  SYNCS.PHASECHK.TRANS64.TRYWAIT P0, [R7+URZ], R2 ;  /* 0x00000002070075a7 */ /* 0x001064000800017f */
[----:B-1----:R-:W-:Y:S05]  /*101f0*/  @!P0 NANOSLEEP.SYNCS 0x989680 ;  /* 0x009896800000895d */ /* 0x002fea0003900000 */
[----:B------:R-:W1:Y:S02]  /*10200*/  @!P0 SYNCS.PHASECHK.TRANS64 P0, [R7+URZ], R2 ;  /* 0x00000002070085a7 */ /* 0x000e64000800007f */
[----:B-1----:R-:W-:Y:S05]  /*10210*/  @!P0 BRA `(.L_x_314) ;  /* 0xfffffffc00f08947 */ /* 0x002fea000383ffff */
[----:B------:R-:W-:Y:S05]  /*10220*/  BRA `(.L_x_324) ;  /* 0xfffffffc00207947 */ /* 0x000fea000383ffff */
.L_x_315:
[----:B0-----:R0:W1:Y:S02]  /*10230*/  SYNCS.PHASECHK.TRANS64.TRYWAIT P0, [R9+URZ], R4 ;  /* 0x00000004090075a7 */ /* 0x001064000800017f */
[----:B-1----:R-:W-:Y:S05]  /*10240*/  @!P0 NANOSLEEP.SYNCS 0x989680 ;  /* 0x009896800000895d */ /* 0x002fea0003900000 */
[----:B------:R-:W1:Y:S02]  /*10250*/  @!P0 SYNCS.PHASECHK.TRANS64 P0, [R9+URZ], R4 ;  /* 0x00000004090085a7 */ /* 0x000e64000800007f */
[----:B-1----:R-:W-:Y:S05]  /*10260*/  @!P0 BRA `(.L_x_315) ;  /* 0xfffffffc00f08947 */ /* 0x002fea000383ffff */
[----:B------:R-:W-:Y:S05]  /*10270*/  BRA `(.L_x_325) ;  /* 0xfffffffc00287947 */ /* 0x000fea000383ffff */
.L_x_326:
[----:B------:R-:W-:-:S00]  /*10280*/  BRA `(.L_x_326) ;  /* 0xfffffffc00fc7947 */ /* 0x000fc0000383ffff */
[----:B------:R-:W-:-:S00]  /*10290*/  NOP ;  /* 0x0000000000007918 */ /* 0x000fc00000000000 */
        /* <DEDUP_REMOVED lines=14> */
.L_x_327:


//--------------------- .nv.shared._ZN7cutlass13device_kernelINS_4gemm6kernel13GemmUniversalIN4cute5tupleIJiiiiEEENS1_10collective13CollectiveMmaINS1_37MainloopSm90TmaGmmaWarpSpecializedFP8ILi3ENS5_IJNS4_1CILi1EEESB_SB_EEENS1_35KernelTmaWarpSpecializedCooperativeEEENS5_IJNSA_ILi128EEENSA_ILi256EEESF_EEENS_12float_e5m2_tENS5_IJlSB_lEEESI_SJ_NS4_8TiledMMAINS4_8MMA_AtomIJNS4_4SM904GMMA31MMA_64x256x32_F32E5M2E5M2_SS_TNILNSN_7ScaleInE1ELSP_1EEEEEENS4_6LayoutINS5_IJNSA_ILi2EEESB_SB_EEENS5_IJSB_NSA_ILi0EEESV_EEEEENS5_IJNS4_10UnderscoreESY_SY_EEEEENS4_13SM90_TMA_LOADENS4_14ComposedLayoutINS4_7SwizzleILi3ELi4ELi3EEENS4_18smem_ptr_flag_bitsILi8EEENSS_INS5_IJNSA_ILi8EEESF_EEENS5_IJSF_SB_EEEEEEEvNS4_8identityES11_S1B_vS1C_EENS_8epilogue10collective6detail29Sm90TmaWarpSpecializedAdapterINS1F_15DefaultEpilogueISI_SJ_SJ_NS1E_6thread17LinearCombinationISI_Li1EffLNS1J_9ScaleType4KindE0ELNS_15FloatRoundStyleE2ESI_EENS1_15EpilogueDefaultEEEEEvvEEEEvNT_6ParamsE --------------------------
	.section	.nv.shared._ZN7cutlass13device_kernelINS_4gemm6kernel13GemmUniversalIN4cute5tupleIJiiiiEEENS1_10collective13CollectiveMmaINS1_37MainloopSm90TmaGmmaWarpSpecializedFP8ILi3ENS5_IJNS4_1CILi1EEESB_SB_EEENS1_35KernelTmaWarpSpecializedCooperativeEEENS5_IJNSA_ILi128EEENSA_ILi256EEESF_EEENS_12float_e5m2_tENS5_IJlSB_lEEESI_SJ_NS4_8TiledMMAINS4_8MMA_AtomIJNS4_4SM904GMMA31MMA_64x256x32_F32E5M2E5M2_SS_TNILNSN_7ScaleInE1ELSP_1EEEEEENS4_6LayoutINS5_IJNSA_ILi2EEESB_SB_EEENS5_IJSB_NSA_ILi0EEESV_EEEEENS5_IJNS4_10UnderscoreESY_SY_EEEEENS4_13SM90_TMA_LOADENS4_14ComposedLayoutINS4_7SwizzleILi3ELi4ELi3EEENS4_18smem_ptr_flag_bitsILi8EEENSS_INS5_IJNSA_ILi8EEESF_EEENS5_IJSF_SB_EEEEEEEvNS4_8identityES11_S1B_vS1C_EENS_8epilogue10collective6detail29Sm90TmaWarpSpecializedAdapterINS1F_15DefaultEpilogueISI_SJ_SJ_NS1E_6thread17LinearCombinationISI_Li1EffLNS1J_9ScaleType4KindE0ELNS_15FloatRoundStyleE2ESI_EENS1_15EpilogueDefaultEEEEEvvEEEEvNT_6ParamsE,"aw",@nobits
	.sectionflags	@""
	.align	16
	.zero		1024


//--------------------- .nv.shared.reserved.0     --------------------------
	.section	.nv.shared.reserved.0,"aw",@nobits
	.weak		__nv_reservedSMEM_offset_0_alias
	.size		__nv_reservedSMEM_offset_0_alias, 0, 0
	.other		__nv_reservedSMEM_offset_0_alias,@"STO_CUDA_RESERVED_SHARED STV_DEFAULT"
__nv_reservedSMEM_offset_0_alias:
	.zero		0


//--------------------- .nv.global                --------------------------
	.section	.nv.global,"aw",@nobits
.nv.global:
	.type		_ZN39_INTERNAL_dedfbbb2_4_k_cu_d953d804_43884cute1_E,@object
	.size		_ZN39_INTERNAL_dedfbbb2_4_k_cu_d953d804_43884cute1_E,(_ZN39_INTERNAL_dedfbbb2_4_k_cu_d953d804_43884cuda3std3__45__cpo6cbeginE - _ZN39_INTERNAL_dedfbbb2_4_k_cu_d953d804_43884cute1_E)
_ZN39_INTERNAL_dedfbbb2_4_k_cu_d953d804_43884cute1_E:
	.zero		1
	.type		_ZN39_INTERNAL_dedfbbb2_4_k_cu_d953d804_43884cuda3std3__45__cpo6cbeginE,@object
	.size		_ZN39_INTERNAL_dedfbbb2_4_k_cu_d953d804_43884cuda3std3__45__cpo6cbeginE,(_ZN39_INTERNAL_dedfbbb2_4_k_cu_d953d804_43884cuda3std3__48in_placeE - _ZN39_INTERNAL_dedfbbb2_4_k_cu_d953d804_43884cuda3std3__45__cpo6cbeginE)
_ZN39_INTERNAL_dedfbbb2_4_k_cu_d953d804_43884cuda3std3__45__cpo6cbeginE:
	.zero		1
	.type		_ZN39_INTERNAL_dedfbbb2_4_k_cu_d953d804_43884cuda3std3__48in_placeE,@object
	.size		_ZN39_INTERNAL_dedfbbb2_4_k_cu_d953d804_43884cuda3std3__48in_placeE,(_ZN39_INTERNAL_dedfbbb2_4_k_cu_d953d804_43884cuda3std6ranges3__45__cpo9iter_moveE - _ZN39_INTERNAL_dedfbbb2_4_k_cu_d953d804_43884cuda3std3__48in_placeE)
_ZN39_INTERNAL_dedfbbb2_4_k_cu_d953d804_43884cuda3std3__48in_placeE:
	.zero		1
	.type		_ZN39_INTERNAL_dedfbbb2_4_k_cu_d953d804_43884cuda3std6ranges3__45__cpo9iter_moveE,@object
	.size		_ZN39_INTERNAL_dedfbbb2_4_k_cu_d953d804_43884cuda3std6ranges3__45__cpo9iter_moveE,(_ZN39_INTERNAL_dedfbbb2_4_k_cu_d953d804_43884cuda3std3__45__cpo5beginE - _ZN39_INTERNAL_dedfbbb2_4_k_cu_d953d804_43884cuda3std6ranges3__45__cpo9iter_moveE)
_ZN39_INTERNAL_dedfbbb2_4_k_cu_d953d804_43884cuda3std6ranges3__45__cpo9iter_moveE:
	.zero		1
	.type		_ZN39_INTERNAL_dedfbbb2_4_k_cu_d953d804_43884cuda3std3__45__cpo5beginE,@object
	.size		_ZN39_INTERNAL_dedfbbb2_4_k_cu_d953d804_43884cuda3std3__45__cpo5beginE,(_ZN39_INTERNAL_dedfbbb2_4_k_cu_d953d804_43884cuda3std3__441_GLOBAL__N__dedfbbb2_4_k_cu_d953d804_43886ignoreE - _ZN39_INTERNAL_dedfbbb2_4_k_cu_d953d804_43884cuda3std3__45__cpo5beginE)
_ZN39_INTERNAL_dedfbbb2_4_k_cu_d953d804_43884cuda3std3__45__cpo5beginE:
	.zero		1
	.type		_ZN39_INTERNAL_dedfbbb2_4_k_cu_d953d804_43884cuda3std3__441_GLOBAL__N__dedfbbb2_4_k_cu_d953d804_43886ignoreE,@object
	.size		_ZN39_INTERNAL_dedfbbb2_4_k_cu_d953d804_43884cuda3std3__441_GLOBAL__N__dedfbbb2_4_k_cu_d953d804_43886ignoreE,(_ZN39_INTERNAL_dedfbbb2_4_k_cu_d953d804_43884cute7productE - _ZN39_INTERNAL_dedfbbb2_4_k_cu_d953d804_43884cuda3std3__441_GLOBAL__N__dedfbbb2_4_k_cu_d953d804_43886ignoreE)
_ZN39_INTERNAL_dedfbbb2_4_k_cu_d953d804_43884cuda3std3__441_GLOBAL__N__dedfbbb2_4_k_cu_d953d804_43886ignoreE:
	.zero		1
	.type		_ZN39_INTERNAL_dedfbbb2_4_k_cu_d953d804_43884cute7productE,@object
	.size		_ZN39_INTERNAL_dedfbbb2_4_k_cu_d953d804_43884cute7productE,(_ZN39_INTERNAL_dedfbbb2_4_k_cu_d953d804_43884cuda3std3__45__cpo3endE - _ZN39_INTERNAL_dedfbbb2_4_k_cu_d953d804_43884cute7productE)
_ZN39_INTERNAL_dedfbbb2_4_k_cu_d953d804_43884cute7productE:
	.zero		1
	.type		_ZN39_INTERNAL_dedfbbb2_4_k_cu_d953d804_43884cuda3std3__45__cpo3endE,@object
	.size		_ZN39_INTERNAL_dedfbbb2_4_k_cu_d953d804_43884cuda3std3__45__cpo3endE,(_ZN39_INTERNAL_dedfbbb2_4_k_cu_d953d804_43884cuda3std3__419piecewise_constructE - _ZN39_INTERNAL_dedfbbb2_4_k_cu_d953d804_43884cuda3std3__45__cpo3endE)
_ZN39_INTERNAL_dedfbbb2_4_k_cu_d953d804_43884cuda3std3__45__cpo3endE:
	.zero		1
	.type		_ZN39_INTERNAL_dedfbbb2_4_k_cu_d953d804_43884cuda3std3__419piecewise_constructE,@object
	.size		_ZN39_INTERNAL_dedfbbb2_4_k_cu_d953d804_43884cuda3std3__419piecewise_constructE,(_ZN39_INTERNAL_dedfbbb2_4_k_cu_d953d804_43884cuda3std3__45__cpo4cendE - _ZN39_INTERNAL_dedfbbb2_4_k_cu_d953d804_43884cuda3std3__419piecewise_constructE)
_ZN39_INTERNAL_dedfbbb2_4_k_cu_d953d804_43884cuda3std3__419piecewise_constructE:
	.zero		1
	.type		_ZN39_INTERNAL_dedfbbb2_4_k_cu_d953d804_43884cuda3std3__45__cpo4cendE,@object
	.size		_ZN39_INTERNAL_dedfbbb2_4_k_cu_d953d804_43884cuda3std3__45__cpo4cendE,(_ZN39_INTERNAL_dedfbbb2_4_k_cu_d953d804_43884cuda3std6ranges3__45__cpo4swapE - _ZN39_INTERNAL_dedfbbb2_4_k_cu_d953d804_43884cuda3std3__45__cpo4cendE)
_ZN39_INTERNAL_dedfbbb2_4_k_cu_d953d804_43884cuda3std3__45__cpo4cendE:
	.zero		1
	.type		_ZN39_INTERNAL_dedfbbb2_4_k_cu_d953d804_43884cuda3std6ranges3__45__cpo4swapE,@object
	.size		_ZN39_INTERNAL_dedfbbb2_4_k_cu_d953d804_43884cuda3std6ranges3__45__cpo4swapE,(.L_7 - _ZN39_INTERNAL_dedfbbb2_4_k_cu_d953d804_43884cuda3std6ranges3__45__cpo4swapE)
_ZN39_INTERNAL_dedfbbb2_4_k_cu_d953d804_43884cuda3std6ranges3__45__cpo4swapE:
	.zero		1
.L_7:


//--------------------- .nv.constant0._ZN7cutlass13device_kernelINS_4gemm6kernel13GemmUniversalIN4cute5tupleIJiiiiEEENS1_10collective13CollectiveMmaINS1_37MainloopSm90TmaGmmaWarpSpecializedFP8ILi3ENS5_IJNS4_1CILi1EEESB_SB_EEENS1_35KernelTmaWarpSpecializedCooperativeEEENS5_IJNSA_ILi128EEENSA_ILi256EEESF_EEENS_12float_e5m2_tENS5_IJlSB_lEEESI_SJ_NS4_8TiledMMAINS4_8MMA_AtomIJNS4_4SM904GMMA31MMA_64x256x32_F32E5M2E5M2_SS_TNILNSN_7ScaleInE1ELSP_1EEEEEENS4_6LayoutINS5_IJNSA_ILi2EEESB_SB_EEENS5_IJSB_NSA_ILi0EEESV_EEEEENS5_IJNS4_10UnderscoreESY_SY_EEEEENS4_13SM90_TMA_LOADENS4_14ComposedLayoutINS4_7SwizzleILi3ELi4ELi3EEENS4_18smem_ptr_flag_bitsILi8EEENSS_INS5_IJNSA_ILi8EEESF_EEENS5_IJSF_SB_EEEEEEEvNS4_8identityES11_S1B_vS1C_EENS_8epilogue10collective6detail29Sm90TmaWarpSpecializedAdapterINS1F_15DefaultEpilogueISI_SJ_SJ_NS1E_6thread17LinearCombinationISI_Li1EffLNS1J_9ScaleType4KindE0ELNS_15FloatRoundStyleE2ESI_EENS1_15EpilogueDefaultEEEEEvvEEEEvNT_6ParamsE --------------------------
	.section	.nv.constant0._ZN7cutlass13device_kernelINS_4gemm6kernel13GemmUniversalIN4cute5tupleIJiiiiEEENS1_10collective13CollectiveMmaINS1_37MainloopSm90TmaGmmaWarpSpecializedFP8ILi3ENS5_IJNS4_1CILi1EEESB_SB_EEENS1_35KernelTmaWarpSpecializedCooperativeEEENS5_IJNSA_ILi128EEENSA_ILi256EEESF_EEENS_12float_e5m2_tENS5_IJlSB_lEEESI_SJ_NS4_8TiledMMAINS4_8MMA_AtomIJNS4_4SM904GMMA31MMA_64x256x32_F32E5M2E5M2_SS_TNILNSN_7ScaleInE1ELSP_1EEEEEENS4_6LayoutINS5_IJNSA_ILi2EEESB_SB_EEENS5_IJSB_NSA_ILi0EEESV_EEEEENS5_IJNS4_10UnderscoreESY_SY_EEEEENS4_13SM90_TMA_LOADENS4_14ComposedLayoutINS4_7SwizzleILi3ELi4ELi3EEENS4_18smem_ptr_flag_bitsILi8EEENSS_INS5_IJNSA_ILi8EEESF_EEENS5_IJSF_SB_EEEEEEEvNS4_8identityES11_S1B_vS1C_EENS_8epilogue10collective6detail29Sm90TmaWarpSpecializedAdapterINS1F_15DefaultEpilogueISI_SJ_SJ_NS1E_6thread17LinearCombinationISI_Li1EffLNS1J_9ScaleType4KindE0ELNS_15FloatRoundStyleE2ESI_EENS1_15EpilogueDefaultEEEEEvvEEEEvNT_6ParamsE,"a",@progbits
	.sectionflags	@""
	.align	4
.nv.constant0._ZN7cutlass13device_kernelINS_4gemm6kernel13GemmUniversalIN4cute5tupleIJiiiiEEENS1_10collective13CollectiveMmaINS1_37MainloopSm90TmaGmmaWarpSpecializedFP8ILi3ENS5_IJNS4_1CILi1EEESB_SB_EEENS1_35KernelTmaWarpSpecializedCooperativeEEENS5_IJNSA_ILi128EEENSA_ILi256EEESF_EEENS_12float_e5m2_tENS5_IJlSB_lEEESI_SJ_NS4_8TiledMMAINS4_8MMA_AtomIJNS4_4SM904GMMA31MMA_64x256x32_F32E5M2E5M2_SS_TNILNSN_7ScaleInE1ELSP_1EEEEEENS4_6LayoutINS5_IJNSA_ILi2EEESB_SB_EEENS5_IJSB_NSA_ILi0EEESV_EEEEENS5_IJNS4_10UnderscoreESY_SY_EEEEENS4_13SM90_TMA_LOADENS4_14ComposedLayoutINS4_7SwizzleILi3ELi4ELi3EEENS4_18smem_ptr_flag_bitsILi8EEENSS_INS5_IJNSA_ILi8EEESF_EEENS5_IJSF_SB_EEEEEEEvNS4_8identityES11_S1B_vS1C_EENS_8epilogue10collective6detail29Sm90TmaWarpSpecializedAdapterINS1F_15DefaultEpilogueISI_SJ_SJ_NS1E_6thread17LinearCombinationISI_Li1EffLNS1J_9ScaleType4KindE0ELNS_15FloatRoundStyleE2ESI_EENS1_15EpilogueDefaultEEEEEvvEEEEvNT_6ParamsE:
	.zero		1664


//--------------------- SYMBOLS --------------------------

	.type		.nv.reservedSmem.offset0,@object
	.size		.nv.reservedSmem.offset0,0x4
